//
// Generated by NVIDIA NVVM Compiler
//
// Compiler Build ID: CL-36424714
// Cuda compilation tools, release 13.0, V13.0.88
// Based on NVVM 20.0.0
//

.version 9.0
.target sm_100
.address_size 64

	// .globl	_Z13i8gemm8x8x128PKaS0_Piiiiii
// _ZZ13i8gemm8x8x128PKaS0_PiiiiiiE4subA has been demoted
// _ZZ13i8gemm8x8x128PKaS0_PiiiiiiE4subB has been demoted

.visible .entry _Z13i8gemm8x8x128PKaS0_Piiiiii(
	.param .u64 .ptr .align 1 _Z13i8gemm8x8x128PKaS0_Piiiiii_param_0,
	.param .u64 .ptr .align 1 _Z13i8gemm8x8x128PKaS0_Piiiiii_param_1,
	.param .u64 .ptr .align 1 _Z13i8gemm8x8x128PKaS0_Piiiiii_param_2,
	.param .u32 _Z13i8gemm8x8x128PKaS0_Piiiiii_param_3,
	.param .u32 _Z13i8gemm8x8x128PKaS0_Piiiiii_param_4,
	.param .u32 _Z13i8gemm8x8x128PKaS0_Piiiiii_param_5,
	.param .u32 _Z13i8gemm8x8x128PKaS0_Piiiiii_param_6,
	.param .u32 _Z13i8gemm8x8x128PKaS0_Piiiiii_param_7
)
{
	.reg .pred 	%p<3>;
	.reg .b16 	%rs<17>;
	.reg .b32 	%r<1266>;
	.reg .b64 	%rd<40>;
	// demoted variable
	.shared .align 1 .b8 _ZZ13i8gemm8x8x128PKaS0_PiiiiiiE4subA[2112];
	// demoted variable
	.shared .align 1 .b8 _ZZ13i8gemm8x8x128PKaS0_PiiiiiiE4subB[2048];
	ld.param.u64 	%rd8, [_Z13i8gemm8x8x128PKaS0_Piiiiii_param_0];
	ld.param.u64 	%rd9, [_Z13i8gemm8x8x128PKaS0_Piiiiii_param_1];
	ld.param.u64 	%rd10, [_Z13i8gemm8x8x128PKaS0_Piiiiii_param_2];
	ld.param.u32 	%r201, [_Z13i8gemm8x8x128PKaS0_Piiiiii_param_4];
	ld.param.u32 	%r202, [_Z13i8gemm8x8x128PKaS0_Piiiiii_param_5];
	cvta.to.global.u64 	%rd11, %rd10;
	cvta.to.global.u64 	%rd1, %rd8;
	cvta.to.global.u64 	%rd12, %rd9;
	mov.u32 	%r206, %ctaid.x;
	mov.u32 	%r207, %ntid.x;
	mul.lo.s32 	%r208, %r206, %r207;
	mul.wide.u32 	%rd13, %r208, 8;
	mov.u32 	%r209, %ctaid.y;
	mov.u32 	%r210, %ntid.y;
	mul.lo.s32 	%r211, %r210, %r209;
	shl.b32 	%r212, %r211, 3;
	cvt.u64.u32 	%rd14, %r212;
	mov.u32 	%r213, %tid.y;
	mov.u32 	%r214, %tid.x;
	mad.lo.s32 	%r215, %r213, %r210, %r214;
	cvt.s64.s32 	%rd15, %r202;
	shr.u32 	%r216, %r215, 1;
	shr.u32 	%r217, %r215, 5;
	shl.b32 	%r218, %r215, 2;
	and.b32  	%r219, %r218, 4;
	and.b32  	%r220, %r215, 31;
	shr.u32 	%r221, %r215, 3;
	and.b32  	%r222, %r221, 524280;
	and.b32  	%r223, %r221, 2;
	and.b32  	%r224, %r215, 1;
	or.b32  	%r225, %r223, %r224;
	or.b32  	%r226, %r225, %r222;
	shl.b32 	%r227, %r226, 2;
	shl.b32 	%r228, %r215, 1;
	and.b32  	%r229, %r228, 92;
	add.s32 	%r230, %r227, %r212;
	cvt.u64.u32 	%rd16, %r230;
	cvt.s64.s32 	%rd17, %r201;
	cvt.u64.u32 	%rd18, %r229;
	add.s64 	%rd19, %rd13, %rd18;
	mad.lo.s64 	%rd20, %rd16, %rd17, %rd19;
	shl.b64 	%rd21, %rd20, 2;
	add.s64 	%rd2, %rd11, %rd21;
	mad.lo.s32 	%r231, %r201, %r217, %r220;
	cvt.s64.s32 	%rd22, %r231;
	add.s64 	%rd23, %rd13, %rd22;
	add.s64 	%rd3, %rd12, %rd23;
	ld.global.u8 	%rs1, [%rd3];
	ld.global.u8 	%rs2, [%rd3+32];
	ld.global.u8 	%rs3, [%rd3+64];
	ld.global.u8 	%rs4, [%rd3+96];
	mad.lo.s32 	%r232, %r202, %r216, %r219;
	cvt.s64.s32 	%rd24, %r232;
	mad.lo.s64 	%rd4, %rd15, %rd14, %rd24;
	add.s64 	%rd25, %rd1, %rd4;
	ld.global.u8 	%rs5, [%rd25];
	ld.global.u8 	%rs6, [%rd25+1];
	ld.global.u8 	%rs7, [%rd25+2];
	ld.global.u8 	%rs8, [%rd25+3];
	and.b32  	%r233, %r218, 16777088;
	or.b32  	%r234, %r233, %r220;
	mov.u32 	%r235, _ZZ13i8gemm8x8x128PKaS0_PiiiiiiE4subB;
	add.s32 	%r236, %r235, %r234;
	st.shared.u8 	[%r236], %rs1;
	st.shared.u8 	[%r236+32], %rs2;
	st.shared.u8 	[%r236+64], %rs3;
	st.shared.u8 	[%r236+96], %rs4;
	mad.lo.s32 	%r237, %r219, 132, %r216;
	mov.u32 	%r238, _ZZ13i8gemm8x8x128PKaS0_PiiiiiiE4subA;
	add.s32 	%r239, %r238, %r237;
	st.shared.u8 	[%r239], %rs5;
	st.shared.u8 	[%r239+132], %rs6;
	st.shared.u8 	[%r239+264], %rs7;
	st.shared.u8 	[%r239+396], %rs8;
	bar.sync 	0;
	setp.lt.s32 	%p1, %r202, 9;
	mov.b32 	%r1201, 0;
	mov.u32 	%r1202, %r1201;
	mov.u32 	%r1203, %r1201;
	mov.u32 	%r1204, %r1201;
	mov.u32 	%r1205, %r1201;
	mov.u32 	%r1206, %r1201;
	mov.u32 	%r1207, %r1201;
	mov.u32 	%r1208, %r1201;
	mov.u32 	%r1209, %r1201;
	mov.u32 	%r1210, %r1201;
	mov.u32 	%r1211, %r1201;
	mov.u32 	%r1212, %r1201;
	mov.u32 	%r1213, %r1201;
	mov.u32 	%r1214, %r1201;
	mov.u32 	%r1215, %r1201;
	mov.u32 	%r1216, %r1201;
	mov.u32 	%r1217, %r1201;
	mov.u32 	%r1218, %r1201;
	mov.u32 	%r1219, %r1201;
	mov.u32 	%r1220, %r1201;
	mov.u32 	%r1221, %r1201;
	mov.u32 	%r1222, %r1201;
	mov.u32 	%r1223, %r1201;
	mov.u32 	%r1224, %r1201;
	mov.u32 	%r1225, %r1201;
	mov.u32 	%r1226, %r1201;
	mov.u32 	%r1227, %r1201;
	mov.u32 	%r1228, %r1201;
	mov.u32 	%r1229, %r1201;
	mov.u32 	%r1230, %r1201;
	mov.u32 	%r1231, %r1201;
	mov.u32 	%r1232, %r1201;
	mov.u32 	%r1233, %r1201;
	mov.u32 	%r1234, %r1201;
	mov.u32 	%r1235, %r1201;
	mov.u32 	%r1236, %r1201;
	mov.u32 	%r1237, %r1201;
	mov.u32 	%r1238, %r1201;
	mov.u32 	%r1239, %r1201;
	mov.u32 	%r1240, %r1201;
	mov.u32 	%r1241, %r1201;
	mov.u32 	%r1242, %r1201;
	mov.u32 	%r1243, %r1201;
	mov.u32 	%r1244, %r1201;
	mov.u32 	%r1245, %r1201;
	mov.u32 	%r1246, %r1201;
	mov.u32 	%r1247, %r1201;
	mov.u32 	%r1248, %r1201;
	mov.u32 	%r1249, %r1201;
	mov.u32 	%r1250, %r1201;
	mov.u32 	%r1251, %r1201;
	mov.u32 	%r1252, %r1201;
	mov.u32 	%r1253, %r1201;
	mov.u32 	%r1254, %r1201;
	mov.u32 	%r1255, %r1201;
	mov.u32 	%r1256, %r1201;
	mov.u32 	%r1257, %r1201;
	mov.u32 	%r1258, %r1201;
	mov.u32 	%r1259, %r1201;
	mov.u32 	%r1260, %r1201;
	mov.u32 	%r1261, %r1201;
	mov.u32 	%r1262, %r1201;
	mov.u32 	%r1263, %r1201;
	mov.u32 	%r1264, %r1201;
	mov.u32 	%r1265, %r1201;
	@%p1 bra 	$L__BB0_3;
	ld.param.u32 	%r1128, [_Z13i8gemm8x8x128PKaS0_Piiiiii_param_4];
	shl.b32 	%r1200, %r1128, 3;
	add.s64 	%rd26, %rd4, %rd1;
	add.s64 	%rd39, %rd26, 11;
	mov.b32 	%r1199, 0;
	mov.u32 	%r1201, %r1199;
	mov.u32 	%r1202, %r1199;
	mov.u32 	%r1203, %r1199;
	mov.u32 	%r1204, %r1199;
	mov.u32 	%r1205, %r1199;
	mov.u32 	%r1206, %r1199;
	mov.u32 	%r1207, %r1199;
	mov.u32 	%r1208, %r1199;
	mov.u32 	%r1209, %r1199;
	mov.u32 	%r1210, %r1199;
	mov.u32 	%r1211, %r1199;
	mov.u32 	%r1212, %r1199;
	mov.u32 	%r1213, %r1199;
	mov.u32 	%r1214, %r1199;
	mov.u32 	%r1215, %r1199;
	mov.u32 	%r1216, %r1199;
	mov.u32 	%r1217, %r1199;
	mov.u32 	%r1218, %r1199;
	mov.u32 	%r1219, %r1199;
	mov.u32 	%r1220, %r1199;
	mov.u32 	%r1221, %r1199;
	mov.u32 	%r1222, %r1199;
	mov.u32 	%r1223, %r1199;
	mov.u32 	%r1224, %r1199;
	mov.u32 	%r1225, %r1199;
	mov.u32 	%r1226, %r1199;
	mov.u32 	%r1227, %r1199;
	mov.u32 	%r1228, %r1199;
	mov.u32 	%r1229, %r1199;
	mov.u32 	%r1230, %r1199;
	mov.u32 	%r1231, %r1199;
	mov.u32 	%r1232, %r1199;
	mov.u32 	%r1233, %r1199;
	mov.u32 	%r1234, %r1199;
	mov.u32 	%r1235, %r1199;
	mov.u32 	%r1236, %r1199;
	mov.u32 	%r1237, %r1199;
	mov.u32 	%r1238, %r1199;
	mov.u32 	%r1239, %r1199;
	mov.u32 	%r1240, %r1199;
	mov.u32 	%r1241, %r1199;
	mov.u32 	%r1242, %r1199;
	mov.u32 	%r1243, %r1199;
	mov.u32 	%r1244, %r1199;
	mov.u32 	%r1245, %r1199;
	mov.u32 	%r1246, %r1199;
	mov.u32 	%r1247, %r1199;
	mov.u32 	%r1248, %r1199;
	mov.u32 	%r1249, %r1199;
	mov.u32 	%r1250, %r1199;
	mov.u32 	%r1251, %r1199;
	mov.u32 	%r1252, %r1199;
	mov.u32 	%r1253, %r1199;
	mov.u32 	%r1254, %r1199;
	mov.u32 	%r1255, %r1199;
	mov.u32 	%r1256, %r1199;
	mov.u32 	%r1257, %r1199;
	mov.u32 	%r1258, %r1199;
	mov.u32 	%r1259, %r1199;
	mov.u32 	%r1260, %r1199;
	mov.u32 	%r1261, %r1199;
	mov.u32 	%r1262, %r1199;
	mov.u32 	%r1263, %r1199;
	mov.u32 	%r1264, %r1199;
	mov.u32 	%r1265, %r1199;
$L__BB0_2:
	ld.param.u32 	%r1131, [_Z13i8gemm8x8x128PKaS0_Piiiiii_param_5];
	ld.param.u32 	%r1129, [_Z13i8gemm8x8x128PKaS0_Piiiiii_param_4];
	cvt.s64.s32 	%rd27, %r1200;
	add.s64 	%rd28, %rd3, %rd27;
	ld.global.u8 	%rs9, [%rd28];
	ld.global.u8 	%rs10, [%rd28+32];
	ld.global.u8 	%rs11, [%rd28+64];
	ld.global.u8 	%rs12, [%rd28+96];
	ld.global.u8 	%rs13, [%rd39+-3];
	ld.global.u8 	%rs14, [%rd39+-2];
	ld.global.u8 	%rs15, [%rd39+-1];
	ld.global.u8 	%rs16, [%rd39];
	shl.b32 	%r241, %r1265, 10;
	mov.u32 	%r242, _ZZ13i8gemm8x8x128PKaS0_PiiiiiiE4subB;
	add.s32 	%r243, %r242, %r241;
	mov.u32 	%r244, _ZZ13i8gemm8x8x128PKaS0_PiiiiiiE4subA;
	mad.lo.s32 	%r245, %r1265, 1056, %r244;
	mov.u32 	%r246, %tid.y;
	mov.u32 	%r247, %ntid.y;
	mov.u32 	%r248, %tid.x;
	mad.lo.s32 	%r249, %r246, %r247, %r248;
	shr.u32 	%r250, %r249, 1;
	shl.b32 	%r251, %r249, 1;
	and.b32  	%r252, %r251, 92;
	add.s32 	%r253, %r243, %r252;
	shr.u32 	%r254, %r249, 3;
	and.b32  	%r255, %r254, 2;
	and.b32  	%r256, %r249, 1;
	or.b32  	%r257, %r255, %r256;
	and.b32  	%r258, %r254, 524280;
	or.b32  	%r259, %r257, %r258;
	shl.b32 	%r260, %r259, 2;
	add.s32 	%r261, %r245, %r260;
	ld.shared.u8 	%r262, [%r253+384];
	ld.shared.u8 	%r263, [%r253+256];
	prmt.b32 	%r264, %r263, %r262, 0x3340U;
	ld.shared.u8 	%r265, [%r253+128];
	ld.shared.u8 	%r266, [%r253];
	prmt.b32 	%r267, %r266, %r265, 0x3340U;
	prmt.b32 	%r268, %r267, %r264, 0x5410U;
	ld.shared.u8 	%r269, [%r261+396];
	ld.shared.u8 	%r270, [%r261+264];
	prmt.b32 	%r271, %r270, %r269, 0x3340U;
	ld.shared.u8 	%r272, [%r261+132];
	ld.shared.u8 	%r273, [%r261];
	prmt.b32 	%r274, %r273, %r272, 0x3340U;
	prmt.b32 	%r275, %r274, %r271, 0x5410U;
	dp4a.s32.s32 	%r276, %r268, %r275, %r1264;
	ld.shared.u8 	%r277, [%r253+385];
	ld.shared.u8 	%r278, [%r253+257];
	prmt.b32 	%r279, %r278, %r277, 0x3340U;
	ld.shared.u8 	%r280, [%r253+129];
	ld.shared.u8 	%r281, [%r253+1];
	prmt.b32 	%r282, %r281, %r280, 0x3340U;
	prmt.b32 	%r283, %r282, %r279, 0x5410U;
	dp4a.s32.s32 	%r284, %r283, %r275, %r1263;
	ld.shared.u8 	%r285, [%r253+386];
	ld.shared.u8 	%r286, [%r253+258];
	prmt.b32 	%r287, %r286, %r285, 0x3340U;
	ld.shared.u8 	%r288, [%r253+130];
	ld.shared.u8 	%r289, [%r253+2];
	prmt.b32 	%r290, %r289, %r288, 0x3340U;
	prmt.b32 	%r291, %r290, %r287, 0x5410U;
	dp4a.s32.s32 	%r292, %r291, %r275, %r1262;
	ld.shared.u8 	%r293, [%r253+387];
	ld.shared.u8 	%r294, [%r253+259];
	prmt.b32 	%r295, %r294, %r293, 0x3340U;
	ld.shared.u8 	%r296, [%r253+131];
	ld.shared.u8 	%r297, [%r253+3];
	prmt.b32 	%r298, %r297, %r296, 0x3340U;
	prmt.b32 	%r299, %r298, %r295, 0x5410U;
	dp4a.s32.s32 	%r300, %r299, %r275, %r1261;
	ld.shared.u8 	%r301, [%r261+397];
	ld.shared.u8 	%r302, [%r261+265];
	prmt.b32 	%r303, %r302, %r301, 0x3340U;
	ld.shared.u8 	%r304, [%r261+133];
	ld.shared.u8 	%r305, [%r261+1];
	prmt.b32 	%r306, %r305, %r304, 0x3340U;
	prmt.b32 	%r307, %r306, %r303, 0x5410U;
	dp4a.s32.s32 	%r308, %r268, %r307, %r1256;
	dp4a.s32.s32 	%r309, %r283, %r307, %r1255;
	dp4a.s32.s32 	%r310, %r291, %r307, %r1254;
	dp4a.s32.s32 	%r311, %r299, %r307, %r1253;
	ld.shared.u8 	%r312, [%r261+398];
	ld.shared.u8 	%r313, [%r261+266];
	prmt.b32 	%r314, %r313, %r312, 0x3340U;
	ld.shared.u8 	%r315, [%r261+134];
	ld.shared.u8 	%r316, [%r261+2];
	prmt.b32 	%r317, %r316, %r315, 0x3340U;
	prmt.b32 	%r318, %r317, %r314, 0x5410U;
	dp4a.s32.s32 	%r319, %r268, %r318, %r1248;
	dp4a.s32.s32 	%r320, %r283, %r318, %r1247;
	dp4a.s32.s32 	%r321, %r291, %r318, %r1246;
	dp4a.s32.s32 	%r322, %r299, %r318, %r1245;
	ld.shared.u8 	%r323, [%r261+399];
	ld.shared.u8 	%r324, [%r261+267];
	prmt.b32 	%r325, %r324, %r323, 0x3340U;
	ld.shared.u8 	%r326, [%r261+135];
	ld.shared.u8 	%r327, [%r261+3];
	prmt.b32 	%r328, %r327, %r326, 0x3340U;
	prmt.b32 	%r329, %r328, %r325, 0x5410U;
	dp4a.s32.s32 	%r330, %r268, %r329, %r1240;
	dp4a.s32.s32 	%r331, %r283, %r329, %r1239;
	dp4a.s32.s32 	%r332, %r291, %r329, %r1238;
	dp4a.s32.s32 	%r333, %r299, %r329, %r1237;
	ld.shared.u8 	%r334, [%r253+416];
	ld.shared.u8 	%r335, [%r253+288];
	prmt.b32 	%r336, %r335, %r334, 0x3340U;
	ld.shared.u8 	%r337, [%r253+160];
	ld.shared.u8 	%r338, [%r253+32];
	prmt.b32 	%r339, %r338, %r337, 0x3340U;
	prmt.b32 	%r340, %r339, %r336, 0x5410U;
	dp4a.s32.s32 	%r341, %r340, %r275, %r1260;
	ld.shared.u8 	%r342, [%r253+417];
	ld.shared.u8 	%r343, [%r253+289];
	prmt.b32 	%r344, %r343, %r342, 0x3340U;
	ld.shared.u8 	%r345, [%r253+161];
	ld.shared.u8 	%r346, [%r253+33];
	prmt.b32 	%r347, %r346, %r345, 0x3340U;
	prmt.b32 	%r348, %r347, %r344, 0x5410U;
	dp4a.s32.s32 	%r349, %r348, %r275, %r1259;
	ld.shared.u8 	%r350, [%r253+418];
	ld.shared.u8 	%r351, [%r253+290];
	prmt.b32 	%r352, %r351, %r350, 0x3340U;
	ld.shared.u8 	%r353, [%r253+162];
	ld.shared.u8 	%r354, [%r253+34];
	prmt.b32 	%r355, %r354, %r353, 0x3340U;
	prmt.b32 	%r356, %r355, %r352, 0x5410U;
	dp4a.s32.s32 	%r357, %r356, %r275, %r1258;
	ld.shared.u8 	%r358, [%r253+419];
	ld.shared.u8 	%r359, [%r253+291];
	prmt.b32 	%r360, %r359, %r358, 0x3340U;
	ld.shared.u8 	%r361, [%r253+163];
	ld.shared.u8 	%r362, [%r253+35];
	prmt.b32 	%r363, %r362, %r361, 0x3340U;
	prmt.b32 	%r364, %r363, %r360, 0x5410U;
	dp4a.s32.s32 	%r365, %r364, %r275, %r1257;
	dp4a.s32.s32 	%r366, %r340, %r307, %r1252;
	dp4a.s32.s32 	%r367, %r348, %r307, %r1251;
	dp4a.s32.s32 	%r368, %r356, %r307, %r1250;
	dp4a.s32.s32 	%r369, %r364, %r307, %r1249;
	dp4a.s32.s32 	%r370, %r340, %r318, %r1244;
	dp4a.s32.s32 	%r371, %r348, %r318, %r1243;
	dp4a.s32.s32 	%r372, %r356, %r318, %r1242;
	dp4a.s32.s32 	%r373, %r364, %r318, %r1241;
	dp4a.s32.s32 	%r374, %r340, %r329, %r1236;
	dp4a.s32.s32 	%r375, %r348, %r329, %r1235;
	dp4a.s32.s32 	%r376, %r356, %r329, %r1234;
	dp4a.s32.s32 	%r377, %r364, %r329, %r1233;
	ld.shared.u8 	%r378, [%r261+412];
	ld.shared.u8 	%r379, [%r261+280];
	prmt.b32 	%r380, %r379, %r378, 0x3340U;
	ld.shared.u8 	%r381, [%r261+148];
	ld.shared.u8 	%r382, [%r261+16];
	prmt.b32 	%r383, %r382, %r381, 0x3340U;
	prmt.b32 	%r384, %r383, %r380, 0x5410U;
	dp4a.s32.s32 	%r385, %r268, %r384, %r1232;
	dp4a.s32.s32 	%r386, %r283, %r384, %r1231;
	dp4a.s32.s32 	%r387, %r291, %r384, %r1230;
	dp4a.s32.s32 	%r388, %r299, %r384, %r1229;
	ld.shared.u8 	%r389, [%r261+413];
	ld.shared.u8 	%r390, [%r261+281];
	prmt.b32 	%r391, %r390, %r389, 0x3340U;
	ld.shared.u8 	%r392, [%r261+149];
	ld.shared.u8 	%r393, [%r261+17];
	prmt.b32 	%r394, %r393, %r392, 0x3340U;
	prmt.b32 	%r395, %r394, %r391, 0x5410U;
	dp4a.s32.s32 	%r396, %r268, %r395, %r1224;
	dp4a.s32.s32 	%r397, %r283, %r395, %r1223;
	dp4a.s32.s32 	%r398, %r291, %r395, %r1222;
	dp4a.s32.s32 	%r399, %r299, %r395, %r1221;
	ld.shared.u8 	%r400, [%r261+414];
	ld.shared.u8 	%r401, [%r261+282];
	prmt.b32 	%r402, %r401, %r400, 0x3340U;
	ld.shared.u8 	%r403, [%r261+150];
	ld.shared.u8 	%r404, [%r261+18];
	prmt.b32 	%r405, %r404, %r403, 0x3340U;
	prmt.b32 	%r406, %r405, %r402, 0x5410U;
	dp4a.s32.s32 	%r407, %r268, %r406, %r1216;
	dp4a.s32.s32 	%r408, %r283, %r406, %r1215;
	dp4a.s32.s32 	%r409, %r291, %r406, %r1214;
	dp4a.s32.s32 	%r410, %r299, %r406, %r1213;
	ld.shared.u8 	%r411, [%r261+415];
	ld.shared.u8 	%r412, [%r261+283];
	prmt.b32 	%r413, %r412, %r411, 0x3340U;
	ld.shared.u8 	%r414, [%r261+151];
	ld.shared.u8 	%r415, [%r261+19];
	prmt.b32 	%r416, %r415, %r414, 0x3340U;
	prmt.b32 	%r417, %r416, %r413, 0x5410U;
	dp4a.s32.s32 	%r418, %r268, %r417, %r1208;
	dp4a.s32.s32 	%r419, %r283, %r417, %r1207;
	dp4a.s32.s32 	%r420, %r291, %r417, %r1206;
	dp4a.s32.s32 	%r421, %r299, %r417, %r1205;
	dp4a.s32.s32 	%r422, %r340, %r384, %r1228;
	dp4a.s32.s32 	%r423, %r348, %r384, %r1227;
	dp4a.s32.s32 	%r424, %r356, %r384, %r1226;
	dp4a.s32.s32 	%r425, %r364, %r384, %r1225;
	dp4a.s32.s32 	%r426, %r340, %r395, %r1220;
	dp4a.s32.s32 	%r427, %r348, %r395, %r1219;
	dp4a.s32.s32 	%r428, %r356, %r395, %r1218;
	dp4a.s32.s32 	%r429, %r364, %r395, %r1217;
	dp4a.s32.s32 	%r430, %r340, %r406, %r1212;
	dp4a.s32.s32 	%r431, %r348, %r406, %r1211;
	dp4a.s32.s32 	%r432, %r356, %r406, %r1210;
	dp4a.s32.s32 	%r433, %r364, %r406, %r1209;
	dp4a.s32.s32 	%r434, %r340, %r417, %r1204;
	dp4a.s32.s32 	%r435, %r348, %r417, %r1203;
	dp4a.s32.s32 	%r436, %r356, %r417, %r1202;
	dp4a.s32.s32 	%r437, %r364, %r417, %r1201;
	ld.shared.u8 	%r438, [%r253+896];
	ld.shared.u8 	%r439, [%r253+768];
	prmt.b32 	%r440, %r439, %r438, 0x3340U;
	ld.shared.u8 	%r441, [%r253+640];
	ld.shared.u8 	%r442, [%r253+512];
	prmt.b32 	%r443, %r442, %r441, 0x3340U;
	prmt.b32 	%r444, %r443, %r440, 0x5410U;
	ld.shared.u8 	%r445, [%r261+924];
	ld.shared.u8 	%r446, [%r261+792];
	prmt.b32 	%r447, %r446, %r445, 0x3340U;
	ld.shared.u8 	%r448, [%r261+660];
	ld.shared.u8 	%r449, [%r261+528];
	prmt.b32 	%r450, %r449, %r448, 0x3340U;
	prmt.b32 	%r451, %r450, %r447, 0x5410U;
	dp4a.s32.s32 	%r1264, %r444, %r451, %r276;
	ld.shared.u8 	%r452, [%r253+897];
	ld.shared.u8 	%r453, [%r253+769];
	prmt.b32 	%r454, %r453, %r452, 0x3340U;
	ld.shared.u8 	%r455, [%r253+641];
	ld.shared.u8 	%r456, [%r253+513];
	prmt.b32 	%r457, %r456, %r455, 0x3340U;
	prmt.b32 	%r458, %r457, %r454, 0x5410U;
	dp4a.s32.s32 	%r1263, %r458, %r451, %r284;
	ld.shared.u8 	%r459, [%r253+898];
	ld.shared.u8 	%r460, [%r253+770];
	prmt.b32 	%r461, %r460, %r459, 0x3340U;
	ld.shared.u8 	%r462, [%r253+642];
	ld.shared.u8 	%r463, [%r253+514];
	prmt.b32 	%r464, %r463, %r462, 0x3340U;
	prmt.b32 	%r465, %r464, %r461, 0x5410U;
	dp4a.s32.s32 	%r1262, %r465, %r451, %r292;
	ld.shared.u8 	%r466, [%r253+899];
	ld.shared.u8 	%r467, [%r253+771];
	prmt.b32 	%r468, %r467, %r466, 0x3340U;
	ld.shared.u8 	%r469, [%r253+643];
	ld.shared.u8 	%r470, [%r253+515];
	prmt.b32 	%r471, %r470, %r469, 0x3340U;
	prmt.b32 	%r472, %r471, %r468, 0x5410U;
	dp4a.s32.s32 	%r1261, %r472, %r451, %r300;
	ld.shared.u8 	%r473, [%r261+925];
	ld.shared.u8 	%r474, [%r261+793];
	prmt.b32 	%r475, %r474, %r473, 0x3340U;
	ld.shared.u8 	%r476, [%r261+661];
	ld.shared.u8 	%r477, [%r261+529];
	prmt.b32 	%r478, %r477, %r476, 0x3340U;
	prmt.b32 	%r479, %r478, %r475, 0x5410U;
	dp4a.s32.s32 	%r1256, %r444, %r479, %r308;
	dp4a.s32.s32 	%r1255, %r458, %r479, %r309;
	dp4a.s32.s32 	%r1254, %r465, %r479, %r310;
	dp4a.s32.s32 	%r1253, %r472, %r479, %r311;
	ld.shared.u8 	%r480, [%r261+926];
	ld.shared.u8 	%r481, [%r261+794];
	prmt.b32 	%r482, %r481, %r480, 0x3340U;
	ld.shared.u8 	%r483, [%r261+662];
	ld.shared.u8 	%r484, [%r261+530];
	prmt.b32 	%r485, %r484, %r483, 0x3340U;
	prmt.b32 	%r486, %r485, %r482, 0x5410U;
	dp4a.s32.s32 	%r1248, %r444, %r486, %r319;
	dp4a.s32.s32 	%r1247, %r458, %r486, %r320;
	dp4a.s32.s32 	%r1246, %r465, %r486, %r321;
	dp4a.s32.s32 	%r1245, %r472, %r486, %r322;
	ld.shared.u8 	%r487, [%r261+927];
	ld.shared.u8 	%r488, [%r261+795];
	prmt.b32 	%r489, %r488, %r487, 0x3340U;
	ld.shared.u8 	%r490, [%r261+663];
	ld.shared.u8 	%r491, [%r261+531];
	prmt.b32 	%r492, %r491, %r490, 0x3340U;
	prmt.b32 	%r493, %r492, %r489, 0x5410U;
	dp4a.s32.s32 	%r1240, %r444, %r493, %r330;
	dp4a.s32.s32 	%r1239, %r458, %r493, %r331;
	dp4a.s32.s32 	%r1238, %r465, %r493, %r332;
	dp4a.s32.s32 	%r1237, %r472, %r493, %r333;
	ld.shared.u8 	%r494, [%r253+928];
	ld.shared.u8 	%r495, [%r253+800];
	prmt.b32 	%r496, %r495, %r494, 0x3340U;
	ld.shared.u8 	%r497, [%r253+672];
	ld.shared.u8 	%r498, [%r253+544];
	prmt.b32 	%r499, %r498, %r497, 0x3340U;
	prmt.b32 	%r500, %r499, %r496, 0x5410U;
	dp4a.s32.s32 	%r1260, %r500, %r451, %r341;
	ld.shared.u8 	%r501, [%r253+929];
	ld.shared.u8 	%r502, [%r253+801];
	prmt.b32 	%r503, %r502, %r501, 0x3340U;
	ld.shared.u8 	%r504, [%r253+673];
	ld.shared.u8 	%r505, [%r253+545];
	prmt.b32 	%r506, %r505, %r504, 0x3340U;
	prmt.b32 	%r507, %r506, %r503, 0x5410U;
	dp4a.s32.s32 	%r1259, %r507, %r451, %r349;
	ld.shared.u8 	%r508, [%r253+930];
	ld.shared.u8 	%r509, [%r253+802];
	prmt.b32 	%r510, %r509, %r508, 0x3340U;
	ld.shared.u8 	%r511, [%r253+674];
	ld.shared.u8 	%r512, [%r253+546];
	prmt.b32 	%r513, %r512, %r511, 0x3340U;
	prmt.b32 	%r514, %r513, %r510, 0x5410U;
	dp4a.s32.s32 	%r1258, %r514, %r451, %r357;
	ld.shared.u8 	%r515, [%r253+931];
	ld.shared.u8 	%r516, [%r253+803];
	prmt.b32 	%r517, %r516, %r515, 0x3340U;
	ld.shared.u8 	%r518, [%r253+675];
	ld.shared.u8 	%r519, [%r253+547];
	prmt.b32 	%r520, %r519, %r518, 0x3340U;
	prmt.b32 	%r521, %r520, %r517, 0x5410U;
	dp4a.s32.s32 	%r1257, %r521, %r451, %r365;
	dp4a.s32.s32 	%r1252, %r500, %r479, %r366;
	dp4a.s32.s32 	%r1251, %r507, %r479, %r367;
	dp4a.s32.s32 	%r1250, %r514, %r479, %r368;
	dp4a.s32.s32 	%r1249, %r521, %r479, %r369;
	dp4a.s32.s32 	%r1244, %r500, %r486, %r370;
	dp4a.s32.s32 	%r1243, %r507, %r486, %r371;
	dp4a.s32.s32 	%r1242, %r514, %r486, %r372;
	dp4a.s32.s32 	%r1241, %r521, %r486, %r373;
	dp4a.s32.s32 	%r1236, %r500, %r493, %r374;
	dp4a.s32.s32 	%r1235, %r507, %r493, %r375;
	dp4a.s32.s32 	%r1234, %r514, %r493, %r376;
	dp4a.s32.s32 	%r1233, %r521, %r493, %r377;
	ld.shared.u8 	%r522, [%r261+940];
	ld.shared.u8 	%r523, [%r261+808];
	prmt.b32 	%r524, %r523, %r522, 0x3340U;
	ld.shared.u8 	%r525, [%r261+676];
	ld.shared.u8 	%r526, [%r261+544];
	prmt.b32 	%r527, %r526, %r525, 0x3340U;
	prmt.b32 	%r528, %r527, %r524, 0x5410U;
	dp4a.s32.s32 	%r1232, %r444, %r528, %r385;
	dp4a.s32.s32 	%r1231, %r458, %r528, %r386;
	dp4a.s32.s32 	%r1230, %r465, %r528, %r387;
	dp4a.s32.s32 	%r1229, %r472, %r528, %r388;
	ld.shared.u8 	%r529, [%r261+941];
	ld.shared.u8 	%r530, [%r261+809];
	prmt.b32 	%r531, %r530, %r529, 0x3340U;
	ld.shared.u8 	%r532, [%r261+677];
	ld.shared.u8 	%r533, [%r261+545];
	prmt.b32 	%r534, %r533, %r532, 0x3340U;
	prmt.b32 	%r535, %r534, %r531, 0x5410U;
	dp4a.s32.s32 	%r1224, %r444, %r535, %r396;
	dp4a.s32.s32 	%r1223, %r458, %r535, %r397;
	dp4a.s32.s32 	%r1222, %r465, %r535, %r398;
	dp4a.s32.s32 	%r1221, %r472, %r535, %r399;
	ld.shared.u8 	%r536, [%r261+942];
	ld.shared.u8 	%r537, [%r261+810];
	prmt.b32 	%r538, %r537, %r536, 0x3340U;
	ld.shared.u8 	%r539, [%r261+678];
	ld.shared.u8 	%r540, [%r261+546];
	prmt.b32 	%r541, %r540, %r539, 0x3340U;
	prmt.b32 	%r542, %r541, %r538, 0x5410U;
	dp4a.s32.s32 	%r1216, %r444, %r542, %r407;
	dp4a.s32.s32 	%r1215, %r458, %r542, %r408;
	dp4a.s32.s32 	%r1214, %r465, %r542, %r409;
	dp4a.s32.s32 	%r1213, %r472, %r542, %r410;
	ld.shared.u8 	%r543, [%r261+943];
	ld.shared.u8 	%r544, [%r261+811];
	prmt.b32 	%r545, %r544, %r543, 0x3340U;
	ld.shared.u8 	%r546, [%r261+679];
	ld.shared.u8 	%r547, [%r261+547];
	prmt.b32 	%r548, %r547, %r546, 0x3340U;
	prmt.b32 	%r549, %r548, %r545, 0x5410U;
	dp4a.s32.s32 	%r1208, %r444, %r549, %r418;
	dp4a.s32.s32 	%r1207, %r458, %r549, %r419;
	dp4a.s32.s32 	%r1206, %r465, %r549, %r420;
	dp4a.s32.s32 	%r1205, %r472, %r549, %r421;
	dp4a.s32.s32 	%r1228, %r500, %r528, %r422;
	dp4a.s32.s32 	%r1227, %r507, %r528, %r423;
	dp4a.s32.s32 	%r1226, %r514, %r528, %r424;
	dp4a.s32.s32 	%r1225, %r521, %r528, %r425;
	dp4a.s32.s32 	%r1220, %r500, %r535, %r426;
	dp4a.s32.s32 	%r1219, %r507, %r535, %r427;
	dp4a.s32.s32 	%r1218, %r514, %r535, %r428;
	dp4a.s32.s32 	%r1217, %r521, %r535, %r429;
	dp4a.s32.s32 	%r1212, %r500, %r542, %r430;
	dp4a.s32.s32 	%r1211, %r507, %r542, %r431;
	dp4a.s32.s32 	%r1210, %r514, %r542, %r432;
	dp4a.s32.s32 	%r1209, %r521, %r542, %r433;
	dp4a.s32.s32 	%r1204, %r500, %r549, %r434;
	dp4a.s32.s32 	%r1203, %r507, %r549, %r435;
	dp4a.s32.s32 	%r1202, %r514, %r549, %r436;
	dp4a.s32.s32 	%r1201, %r521, %r549, %r437;
	xor.b32  	%r1265, %r1265, 1;
	xor.b32  	%r550, %r241, 1024;
	add.s32 	%r551, %r242, %r550;
	shl.b32 	%r552, %r249, 2;
	and.b32  	%r553, %r552, 16777088;
	and.b32  	%r554, %r249, 31;
	or.b32  	%r555, %r553, %r554;
	add.s32 	%r556, %r551, %r555;
	st.shared.u8 	[%r556], %rs9;
	st.shared.u8 	[%r556+32], %rs10;
	st.shared.u8 	[%r556+64], %rs11;
	st.shared.u8 	[%r556+96], %rs12;
	mad.lo.s32 	%r557, %r1265, 1056, %r244;
	and.b32  	%r558, %r552, 4;
	mad.lo.s32 	%r559, %r558, 132, %r250;
	add.s32 	%r560, %r557, %r559;
	st.shared.u8 	[%r560], %rs13;
	st.shared.u8 	[%r560+132], %rs14;
	st.shared.u8 	[%r560+264], %rs15;
	st.shared.u8 	[%r560+396], %rs16;
	bar.sync 	0;
	shl.b32 	%r561, %r1129, 3;
	add.s32 	%r1200, %r1200, %r561;
	add.s64 	%rd39, %rd39, 8;
	add.s32 	%r200, %r1199, 8;
	add.s32 	%r562, %r1199, 16;
	setp.lt.s32 	%p2, %r562, %r1131;
	mov.u32 	%r1199, %r200;
	@%p2 bra 	$L__BB0_2;
$L__BB0_3:
	ld.param.u32 	%r1133, [_Z13i8gemm8x8x128PKaS0_Piiiiii_param_7];
	ld.param.u32 	%r1132, [_Z13i8gemm8x8x128PKaS0_Piiiiii_param_6];
	ld.param.u32 	%r1130, [_Z13i8gemm8x8x128PKaS0_Piiiiii_param_4];
	shl.b32 	%r563, %r1265, 10;
	mov.u32 	%r564, _ZZ13i8gemm8x8x128PKaS0_PiiiiiiE4subB;
	add.s32 	%r565, %r564, %r563;
	mov.u32 	%r566, _ZZ13i8gemm8x8x128PKaS0_PiiiiiiE4subA;
	mad.lo.s32 	%r567, %r1265, 1056, %r566;
	mov.u32 	%r568, %tid.y;
	mov.u32 	%r569, %ntid.y;
	mov.u32 	%r570, %tid.x;
	mad.lo.s32 	%r571, %r568, %r569, %r570;
	shl.b32 	%r572, %r571, 1;
	and.b32  	%r573, %r572, 92;
	add.s32 	%r574, %r565, %r573;
	shr.u32 	%r575, %r571, 3;
	and.b32  	%r576, %r575, 2;
	and.b32  	%r577, %r571, 1;
	or.b32  	%r578, %r576, %r577;
	and.b32  	%r579, %r575, 524280;
	or.b32  	%r580, %r578, %r579;
	shl.b32 	%r581, %r580, 2;
	add.s32 	%r582, %r567, %r581;
	ld.shared.u8 	%r583, [%r574+384];
	ld.shared.u8 	%r584, [%r574+256];
	prmt.b32 	%r585, %r584, %r583, 0x3340U;
	ld.shared.u8 	%r586, [%r574+128];
	ld.shared.u8 	%r587, [%r574];
	prmt.b32 	%r588, %r587, %r586, 0x3340U;
	prmt.b32 	%r589, %r588, %r585, 0x5410U;
	ld.shared.u8 	%r590, [%r582+396];
	ld.shared.u8 	%r591, [%r582+264];
	prmt.b32 	%r592, %r591, %r590, 0x3340U;
	ld.shared.u8 	%r593, [%r582+132];
	ld.shared.u8 	%r594, [%r582];
	prmt.b32 	%r595, %r594, %r593, 0x3340U;
	prmt.b32 	%r596, %r595, %r592, 0x5410U;
	dp4a.s32.s32 	%r597, %r589, %r596, %r1264;
	ld.shared.u8 	%r598, [%r574+385];
	ld.shared.u8 	%r599, [%r574+257];
	prmt.b32 	%r600, %r599, %r598, 0x3340U;
	ld.shared.u8 	%r601, [%r574+129];
	ld.shared.u8 	%r602, [%r574+1];
	prmt.b32 	%r603, %r602, %r601, 0x3340U;
	prmt.b32 	%r604, %r603, %r600, 0x5410U;
	dp4a.s32.s32 	%r605, %r604, %r596, %r1263;
	ld.shared.u8 	%r606, [%r574+386];
	ld.shared.u8 	%r607, [%r574+258];
	prmt.b32 	%r608, %r607, %r606, 0x3340U;
	ld.shared.u8 	%r609, [%r574+130];
	ld.shared.u8 	%r610, [%r574+2];
	prmt.b32 	%r611, %r610, %r609, 0x3340U;
	prmt.b32 	%r612, %r611, %r608, 0x5410U;
	dp4a.s32.s32 	%r613, %r612, %r596, %r1262;
	ld.shared.u8 	%r614, [%r574+387];
	ld.shared.u8 	%r615, [%r574+259];
	prmt.b32 	%r616, %r615, %r614, 0x3340U;
	ld.shared.u8 	%r617, [%r574+131];
	ld.shared.u8 	%r618, [%r574+3];
	prmt.b32 	%r619, %r618, %r617, 0x3340U;
	prmt.b32 	%r620, %r619, %r616, 0x5410U;
	dp4a.s32.s32 	%r621, %r620, %r596, %r1261;
	ld.shared.u8 	%r622, [%r582+397];
	ld.shared.u8 	%r623, [%r582+265];
	prmt.b32 	%r624, %r623, %r622, 0x3340U;
	ld.shared.u8 	%r625, [%r582+133];
	ld.shared.u8 	%r626, [%r582+1];
	prmt.b32 	%r627, %r626, %r625, 0x3340U;
	prmt.b32 	%r628, %r627, %r624, 0x5410U;
	dp4a.s32.s32 	%r629, %r589, %r628, %r1256;
	dp4a.s32.s32 	%r630, %r604, %r628, %r1255;
	dp4a.s32.s32 	%r631, %r612, %r628, %r1254;
	dp4a.s32.s32 	%r632, %r620, %r628, %r1253;
	ld.shared.u8 	%r633, [%r582+398];
	ld.shared.u8 	%r634, [%r582+266];
	prmt.b32 	%r635, %r634, %r633, 0x3340U;
	ld.shared.u8 	%r636, [%r582+134];
	ld.shared.u8 	%r637, [%r582+2];
	prmt.b32 	%r638, %r637, %r636, 0x3340U;
	prmt.b32 	%r639, %r638, %r635, 0x5410U;
	dp4a.s32.s32 	%r640, %r589, %r639, %r1248;
	dp4a.s32.s32 	%r641, %r604, %r639, %r1247;
	dp4a.s32.s32 	%r642, %r612, %r639, %r1246;
	dp4a.s32.s32 	%r643, %r620, %r639, %r1245;
	ld.shared.u8 	%r644, [%r582+399];
	ld.shared.u8 	%r645, [%r582+267];
	prmt.b32 	%r646, %r645, %r644, 0x3340U;
	ld.shared.u8 	%r647, [%r582+135];
	ld.shared.u8 	%r648, [%r582+3];
	prmt.b32 	%r649, %r648, %r647, 0x3340U;
	prmt.b32 	%r650, %r649, %r646, 0x5410U;
	dp4a.s32.s32 	%r651, %r589, %r650, %r1240;
	dp4a.s32.s32 	%r652, %r604, %r650, %r1239;
	dp4a.s32.s32 	%r653, %r612, %r650, %r1238;
	dp4a.s32.s32 	%r654, %r620, %r650, %r1237;
	ld.shared.u8 	%r655, [%r574+416];
	ld.shared.u8 	%r656, [%r574+288];
	prmt.b32 	%r657, %r656, %r655, 0x3340U;
	ld.shared.u8 	%r658, [%r574+160];
	ld.shared.u8 	%r659, [%r574+32];
	prmt.b32 	%r660, %r659, %r658, 0x3340U;
	prmt.b32 	%r661, %r660, %r657, 0x5410U;
	dp4a.s32.s32 	%r662, %r661, %r596, %r1260;
	ld.shared.u8 	%r663, [%r574+417];
	ld.shared.u8 	%r664, [%r574+289];
	prmt.b32 	%r665, %r664, %r663, 0x3340U;
	ld.shared.u8 	%r666, [%r574+161];
	ld.shared.u8 	%r667, [%r574+33];
	prmt.b32 	%r668, %r667, %r666, 0x3340U;
	prmt.b32 	%r669, %r668, %r665, 0x5410U;
	dp4a.s32.s32 	%r670, %r669, %r596, %r1259;
	ld.shared.u8 	%r671, [%r574+418];
	ld.shared.u8 	%r672, [%r574+290];
	prmt.b32 	%r673, %r672, %r671, 0x3340U;
	ld.shared.u8 	%r674, [%r574+162];
	ld.shared.u8 	%r675, [%r574+34];
	prmt.b32 	%r676, %r675, %r674, 0x3340U;
	prmt.b32 	%r677, %r676, %r673, 0x5410U;
	dp4a.s32.s32 	%r678, %r677, %r596, %r1258;
	ld.shared.u8 	%r679, [%r574+419];
	ld.shared.u8 	%r680, [%r574+291];
	prmt.b32 	%r681, %r680, %r679, 0x3340U;
	ld.shared.u8 	%r682, [%r574+163];
	ld.shared.u8 	%r683, [%r574+35];
	prmt.b32 	%r684, %r683, %r682, 0x3340U;
	prmt.b32 	%r685, %r684, %r681, 0x5410U;
	dp4a.s32.s32 	%r686, %r685, %r596, %r1257;
	dp4a.s32.s32 	%r687, %r661, %r628, %r1252;
	dp4a.s32.s32 	%r688, %r669, %r628, %r1251;
	dp4a.s32.s32 	%r689, %r677, %r628, %r1250;
	dp4a.s32.s32 	%r690, %r685, %r628, %r1249;
	dp4a.s32.s32 	%r691, %r661, %r639, %r1244;
	dp4a.s32.s32 	%r692, %r669, %r639, %r1243;
	dp4a.s32.s32 	%r693, %r677, %r639, %r1242;
	dp4a.s32.s32 	%r694, %r685, %r639, %r1241;
	dp4a.s32.s32 	%r695, %r661, %r650, %r1236;
	dp4a.s32.s32 	%r696, %r669, %r650, %r1235;
	dp4a.s32.s32 	%r697, %r677, %r650, %r1234;
	dp4a.s32.s32 	%r698, %r685, %r650, %r1233;
	ld.shared.u8 	%r699, [%r582+412];
	ld.shared.u8 	%r700, [%r582+280];
	prmt.b32 	%r701, %r700, %r699, 0x3340U;
	ld.shared.u8 	%r702, [%r582+148];
	ld.shared.u8 	%r703, [%r582+16];
	prmt.b32 	%r704, %r703, %r702, 0x3340U;
	prmt.b32 	%r705, %r704, %r701, 0x5410U;
	dp4a.s32.s32 	%r706, %r589, %r705, %r1232;
	dp4a.s32.s32 	%r707, %r604, %r705, %r1231;
	dp4a.s32.s32 	%r708, %r612, %r705, %r1230;
	dp4a.s32.s32 	%r709, %r620, %r705, %r1229;
	ld.shared.u8 	%r710, [%r582+413];
	ld.shared.u8 	%r711, [%r582+281];
	prmt.b32 	%r712, %r711, %r710, 0x3340U;
	ld.shared.u8 	%r713, [%r582+149];
	ld.shared.u8 	%r714, [%r582+17];
	prmt.b32 	%r715, %r714, %r713, 0x3340U;
	prmt.b32 	%r716, %r715, %r712, 0x5410U;
	dp4a.s32.s32 	%r717, %r589, %r716, %r1224;
	dp4a.s32.s32 	%r718, %r604, %r716, %r1223;
	dp4a.s32.s32 	%r719, %r612, %r716, %r1222;
	dp4a.s32.s32 	%r720, %r620, %r716, %r1221;
	ld.shared.u8 	%r721, [%r582+414];
	ld.shared.u8 	%r722, [%r582+282];
	prmt.b32 	%r723, %r722, %r721, 0x3340U;
	ld.shared.u8 	%r724, [%r582+150];
	ld.shared.u8 	%r725, [%r582+18];
	prmt.b32 	%r726, %r725, %r724, 0x3340U;
	prmt.b32 	%r727, %r726, %r723, 0x5410U;
	dp4a.s32.s32 	%r728, %r589, %r727, %r1216;
	dp4a.s32.s32 	%r729, %r604, %r727, %r1215;
	dp4a.s32.s32 	%r730, %r612, %r727, %r1214;
	dp4a.s32.s32 	%r731, %r620, %r727, %r1213;
	ld.shared.u8 	%r732, [%r582+415];
	ld.shared.u8 	%r733, [%r582+283];
	prmt.b32 	%r734, %r733, %r732, 0x3340U;
	ld.shared.u8 	%r735, [%r582+151];
	ld.shared.u8 	%r736, [%r582+19];
	prmt.b32 	%r737, %r736, %r735, 0x3340U;
	prmt.b32 	%r738, %r737, %r734, 0x5410U;
	dp4a.s32.s32 	%r739, %r589, %r738, %r1208;
	dp4a.s32.s32 	%r740, %r604, %r738, %r1207;
	dp4a.s32.s32 	%r741, %r612, %r738, %r1206;
	dp4a.s32.s32 	%r742, %r620, %r738, %r1205;
	dp4a.s32.s32 	%r743, %r661, %r705, %r1228;
	dp4a.s32.s32 	%r744, %r669, %r705, %r1227;
	dp4a.s32.s32 	%r745, %r677, %r705, %r1226;
	dp4a.s32.s32 	%r746, %r685, %r705, %r1225;
	dp4a.s32.s32 	%r747, %r661, %r716, %r1220;
	dp4a.s32.s32 	%r748, %r669, %r716, %r1219;
	dp4a.s32.s32 	%r749, %r677, %r716, %r1218;
	dp4a.s32.s32 	%r750, %r685, %r716, %r1217;
	dp4a.s32.s32 	%r751, %r661, %r727, %r1212;
	dp4a.s32.s32 	%r752, %r669, %r727, %r1211;
	dp4a.s32.s32 	%r753, %r677, %r727, %r1210;
	dp4a.s32.s32 	%r754, %r685, %r727, %r1209;
	dp4a.s32.s32 	%r755, %r661, %r738, %r1204;
	dp4a.s32.s32 	%r756, %r669, %r738, %r1203;
	dp4a.s32.s32 	%r757, %r677, %r738, %r1202;
	dp4a.s32.s32 	%r758, %r685, %r738, %r1201;
	ld.shared.u8 	%r759, [%r574+896];
	ld.shared.u8 	%r760, [%r574+768];
	prmt.b32 	%r761, %r760, %r759, 0x3340U;
	ld.shared.u8 	%r762, [%r574+640];
	ld.shared.u8 	%r763, [%r574+512];
	prmt.b32 	%r764, %r763, %r762, 0x3340U;
	prmt.b32 	%r765, %r764, %r761, 0x5410U;
	ld.shared.u8 	%r766, [%r582+924];
	ld.shared.u8 	%r767, [%r582+792];
	prmt.b32 	%r768, %r767, %r766, 0x3340U;
	ld.shared.u8 	%r769, [%r582+660];
	ld.shared.u8 	%r770, [%r582+528];
	prmt.b32 	%r771, %r770, %r769, 0x3340U;
	prmt.b32 	%r772, %r771, %r768, 0x5410U;
	dp4a.s32.s32 	%r773, %r765, %r772, %r597;
	ld.shared.u8 	%r774, [%r574+897];
	ld.shared.u8 	%r775, [%r574+769];
	prmt.b32 	%r776, %r775, %r774, 0x3340U;
	ld.shared.u8 	%r777, [%r574+641];
	ld.shared.u8 	%r778, [%r574+513];
	prmt.b32 	%r779, %r778, %r777, 0x3340U;
	prmt.b32 	%r780, %r779, %r776, 0x5410U;
	dp4a.s32.s32 	%r781, %r780, %r772, %r605;
	ld.shared.u8 	%r782, [%r574+898];
	ld.shared.u8 	%r783, [%r574+770];
	prmt.b32 	%r784, %r783, %r782, 0x3340U;
	ld.shared.u8 	%r785, [%r574+642];
	ld.shared.u8 	%r786, [%r574+514];
	prmt.b32 	%r787, %r786, %r785, 0x3340U;
	prmt.b32 	%r788, %r787, %r784, 0x5410U;
	dp4a.s32.s32 	%r789, %r788, %r772, %r613;
	ld.shared.u8 	%r790, [%r574+899];
	ld.shared.u8 	%r791, [%r574+771];
	prmt.b32 	%r792, %r791, %r790, 0x3340U;
	ld.shared.u8 	%r793, [%r574+643];
	ld.shared.u8 	%r794, [%r574+515];
	prmt.b32 	%r795, %r794, %r793, 0x3340U;
	prmt.b32 	%r796, %r795, %r792, 0x5410U;
	dp4a.s32.s32 	%r797, %r796, %r772, %r621;
	ld.shared.u8 	%r798, [%r582+925];
	ld.shared.u8 	%r799, [%r582+793];
	prmt.b32 	%r800, %r799, %r798, 0x3340U;
	ld.shared.u8 	%r801, [%r582+661];
	ld.shared.u8 	%r802, [%r582+529];
	prmt.b32 	%r803, %r802, %r801, 0x3340U;
	prmt.b32 	%r804, %r803, %r800, 0x5410U;
	dp4a.s32.s32 	%r805, %r765, %r804, %r629;
	dp4a.s32.s32 	%r806, %r780, %r804, %r630;
	dp4a.s32.s32 	%r807, %r788, %r804, %r631;
	dp4a.s32.s32 	%r808, %r796, %r804, %r632;
	ld.shared.u8 	%r809, [%r582+926];
	ld.shared.u8 	%r810, [%r582+794];
	prmt.b32 	%r811, %r810, %r809, 0x3340U;
	ld.shared.u8 	%r812, [%r582+662];
	ld.shared.u8 	%r813, [%r582+530];
	prmt.b32 	%r814, %r813, %r812, 0x3340U;
	prmt.b32 	%r815, %r814, %r811, 0x5410U;
	dp4a.s32.s32 	%r816, %r765, %r815, %r640;
	dp4a.s32.s32 	%r817, %r780, %r815, %r641;
	dp4a.s32.s32 	%r818, %r788, %r815, %r642;
	dp4a.s32.s32 	%r819, %r796, %r815, %r643;
	ld.shared.u8 	%r820, [%r582+927];
	ld.shared.u8 	%r821, [%r582+795];
	prmt.b32 	%r822, %r821, %r820, 0x3340U;
	ld.shared.u8 	%r823, [%r582+663];
	ld.shared.u8 	%r824, [%r582+531];
	prmt.b32 	%r825, %r824, %r823, 0x3340U;
	prmt.b32 	%r826, %r825, %r822, 0x5410U;
	dp4a.s32.s32 	%r827, %r765, %r826, %r651;
	dp4a.s32.s32 	%r828, %r780, %r826, %r652;
	dp4a.s32.s32 	%r829, %r788, %r826, %r653;
	dp4a.s32.s32 	%r830, %r796, %r826, %r654;
	ld.shared.u8 	%r831, [%r574+928];
	ld.shared.u8 	%r832, [%r574+800];
	prmt.b32 	%r833, %r832, %r831, 0x3340U;
	ld.shared.u8 	%r834, [%r574+672];
	ld.shared.u8 	%r835, [%r574+544];
	prmt.b32 	%r836, %r835, %r834, 0x3340U;
	prmt.b32 	%r837, %r836, %r833, 0x5410U;
	dp4a.s32.s32 	%r838, %r837, %r772, %r662;
	ld.shared.u8 	%r839, [%r574+929];
	ld.shared.u8 	%r840, [%r574+801];
	prmt.b32 	%r841, %r840, %r839, 0x3340U;
	ld.shared.u8 	%r842, [%r574+673];
	ld.shared.u8 	%r843, [%r574+545];
	prmt.b32 	%r844, %r843, %r842, 0x3340U;
	prmt.b32 	%r845, %r844, %r841, 0x5410U;
	dp4a.s32.s32 	%r846, %r845, %r772, %r670;
	ld.shared.u8 	%r847, [%r574+930];
	ld.shared.u8 	%r848, [%r574+802];
	prmt.b32 	%r849, %r848, %r847, 0x3340U;
	ld.shared.u8 	%r850, [%r574+674];
	ld.shared.u8 	%r851, [%r574+546];
	prmt.b32 	%r852, %r851, %r850, 0x3340U;
	prmt.b32 	%r853, %r852, %r849, 0x5410U;
	dp4a.s32.s32 	%r854, %r853, %r772, %r678;
	ld.shared.u8 	%r855, [%r574+931];
	ld.shared.u8 	%r856, [%r574+803];
	prmt.b32 	%r857, %r856, %r855, 0x3340U;
	ld.shared.u8 	%r858, [%r574+675];
	ld.shared.u8 	%r859, [%r574+547];
	prmt.b32 	%r860, %r859, %r858, 0x3340U;
	prmt.b32 	%r861, %r860, %r857, 0x5410U;
	dp4a.s32.s32 	%r862, %r861, %r772, %r686;
	dp4a.s32.s32 	%r863, %r837, %r804, %r687;
	dp4a.s32.s32 	%r864, %r845, %r804, %r688;
	dp4a.s32.s32 	%r865, %r853, %r804, %r689;
	dp4a.s32.s32 	%r866, %r861, %r804, %r690;
	dp4a.s32.s32 	%r867, %r837, %r815, %r691;
	dp4a.s32.s32 	%r868, %r845, %r815, %r692;
	dp4a.s32.s32 	%r869, %r853, %r815, %r693;
	dp4a.s32.s32 	%r870, %r861, %r815, %r694;
	dp4a.s32.s32 	%r871, %r837, %r826, %r695;
	dp4a.s32.s32 	%r872, %r845, %r826, %r696;
	dp4a.s32.s32 	%r873, %r853, %r826, %r697;
	dp4a.s32.s32 	%r874, %r861, %r826, %r698;
	ld.shared.u8 	%r875, [%r582+940];
	ld.shared.u8 	%r876, [%r582+808];
	prmt.b32 	%r877, %r876, %r875, 0x3340U;
	ld.shared.u8 	%r878, [%r582+676];
	ld.shared.u8 	%r879, [%r582+544];
	prmt.b32 	%r880, %r879, %r878, 0x3340U;
	prmt.b32 	%r881, %r880, %r877, 0x5410U;
	dp4a.s32.s32 	%r882, %r765, %r881, %r706;
	dp4a.s32.s32 	%r883, %r780, %r881, %r707;
	dp4a.s32.s32 	%r884, %r788, %r881, %r708;
	dp4a.s32.s32 	%r885, %r796, %r881, %r709;
	ld.shared.u8 	%r886, [%r582+941];
	ld.shared.u8 	%r887, [%r582+809];
	prmt.b32 	%r888, %r887, %r886, 0x3340U;
	ld.shared.u8 	%r889, [%r582+677];
	ld.shared.u8 	%r890, [%r582+545];
	prmt.b32 	%r891, %r890, %r889, 0x3340U;
	prmt.b32 	%r892, %r891, %r888, 0x5410U;
	dp4a.s32.s32 	%r893, %r765, %r892, %r717;
	dp4a.s32.s32 	%r894, %r780, %r892, %r718;
	dp4a.s32.s32 	%r895, %r788, %r892, %r719;
	dp4a.s32.s32 	%r896, %r796, %r892, %r720;
	ld.shared.u8 	%r897, [%r582+942];
	ld.shared.u8 	%r898, [%r582+810];
	prmt.b32 	%r899, %r898, %r897, 0x3340U;
	ld.shared.u8 	%r900, [%r582+678];
	ld.shared.u8 	%r901, [%r582+546];
	prmt.b32 	%r902, %r901, %r900, 0x3340U;
	prmt.b32 	%r903, %r902, %r899, 0x5410U;
	dp4a.s32.s32 	%r904, %r765, %r903, %r728;
	dp4a.s32.s32 	%r905, %r780, %r903, %r729;
	dp4a.s32.s32 	%r906, %r788, %r903, %r730;
	dp4a.s32.s32 	%r907, %r796, %r903, %r731;
	ld.shared.u8 	%r908, [%r582+943];
	ld.shared.u8 	%r909, [%r582+811];
	prmt.b32 	%r910, %r909, %r908, 0x3340U;
	ld.shared.u8 	%r911, [%r582+679];
	ld.shared.u8 	%r912, [%r582+547];
	prmt.b32 	%r913, %r912, %r911, 0x3340U;
	prmt.b32 	%r914, %r913, %r910, 0x5410U;
	dp4a.s32.s32 	%r915, %r765, %r914, %r739;
	dp4a.s32.s32 	%r916, %r780, %r914, %r740;
	dp4a.s32.s32 	%r917, %r788, %r914, %r741;
	dp4a.s32.s32 	%r918, %r796, %r914, %r742;
	dp4a.s32.s32 	%r919, %r837, %r881, %r743;
	dp4a.s32.s32 	%r920, %r845, %r881, %r744;
	dp4a.s32.s32 	%r921, %r853, %r881, %r745;
	dp4a.s32.s32 	%r922, %r861, %r881, %r746;
	dp4a.s32.s32 	%r923, %r837, %r892, %r747;
	dp4a.s32.s32 	%r924, %r845, %r892, %r748;
	dp4a.s32.s32 	%r925, %r853, %r892, %r749;
	dp4a.s32.s32 	%r926, %r861, %r892, %r750;
	dp4a.s32.s32 	%r927, %r837, %r903, %r751;
	dp4a.s32.s32 	%r928, %r845, %r903, %r752;
	dp4a.s32.s32 	%r929, %r853, %r903, %r753;
	dp4a.s32.s32 	%r930, %r861, %r903, %r754;
	dp4a.s32.s32 	%r931, %r837, %r914, %r755;
	dp4a.s32.s32 	%r932, %r845, %r914, %r756;
	dp4a.s32.s32 	%r933, %r853, %r914, %r757;
	dp4a.s32.s32 	%r934, %r861, %r914, %r758;
	ld.global.u32 	%r935, [%rd2];
	ld.global.u32 	%r936, [%rd2+4];
	ld.global.u32 	%r937, [%rd2+8];
	ld.global.u32 	%r938, [%rd2+12];
	mul.lo.s32 	%r939, %r935, %r1133;
	mad.lo.s32 	%r940, %r773, %r1132, %r939;
	mul.lo.s32 	%r941, %r936, %r1133;
	mad.lo.s32 	%r942, %r781, %r1132, %r941;
	mul.lo.s32 	%r943, %r937, %r1133;
	mad.lo.s32 	%r944, %r789, %r1132, %r943;
	mul.lo.s32 	%r945, %r938, %r1133;
	mad.lo.s32 	%r946, %r797, %r1132, %r945;
	st.global.u32 	[%rd2], %r940;
	st.global.u32 	[%rd2+4], %r942;
	st.global.u32 	[%rd2+8], %r944;
	st.global.u32 	[%rd2+12], %r946;
	ld.global.u32 	%r947, [%rd2+128];
	ld.global.u32 	%r948, [%rd2+132];
	ld.global.u32 	%r949, [%rd2+136];
	ld.global.u32 	%r950, [%rd2+140];
	mul.lo.s32 	%r951, %r947, %r1133;
	mad.lo.s32 	%r952, %r838, %r1132, %r951;
	mul.lo.s32 	%r953, %r948, %r1133;
	mad.lo.s32 	%r954, %r846, %r1132, %r953;
	mul.lo.s32 	%r955, %r949, %r1133;
	mad.lo.s32 	%r956, %r854, %r1132, %r955;
	mul.lo.s32 	%r957, %r950, %r1133;
	mad.lo.s32 	%r958, %r862, %r1132, %r957;
	st.global.u32 	[%rd2+128], %r952;
	st.global.u32 	[%rd2+132], %r954;
	st.global.u32 	[%rd2+136], %r956;
	st.global.u32 	[%rd2+140], %r958;
	shl.b32 	%r959, %r1130, 4;
	mul.wide.s32 	%rd29, %r959, 4;
	add.s64 	%rd30, %rd2, %rd29;
	ld.global.u32 	%r960, [%rd30];
	ld.global.u32 	%r961, [%rd30+4];
	ld.global.u32 	%r962, [%rd30+8];
	ld.global.u32 	%r963, [%rd30+12];
	mul.lo.s32 	%r964, %r960, %r1133;
	mad.lo.s32 	%r965, %r882, %r1132, %r964;
	mul.lo.s32 	%r966, %r961, %r1133;
	mad.lo.s32 	%r967, %r883, %r1132, %r966;
	mul.lo.s32 	%r968, %r962, %r1133;
	mad.lo.s32 	%r969, %r884, %r1132, %r968;
	mul.lo.s32 	%r970, %r963, %r1133;
	mad.lo.s32 	%r971, %r885, %r1132, %r970;
	st.global.u32 	[%rd30], %r965;
	st.global.u32 	[%rd30+4], %r967;
	st.global.u32 	[%rd30+8], %r969;
	st.global.u32 	[%rd30+12], %r971;
	ld.global.u32 	%r972, [%rd30+128];
	ld.global.u32 	%r973, [%rd30+132];
	ld.global.u32 	%r974, [%rd30+136];
	ld.global.u32 	%r975, [%rd30+140];
	mul.lo.s32 	%r976, %r972, %r1133;
	mad.lo.s32 	%r977, %r919, %r1132, %r976;
	mul.lo.s32 	%r978, %r973, %r1133;
	mad.lo.s32 	%r979, %r920, %r1132, %r978;
	mul.lo.s32 	%r980, %r974, %r1133;
	mad.lo.s32 	%r981, %r921, %r1132, %r980;
	mul.lo.s32 	%r982, %r975, %r1133;
	mad.lo.s32 	%r983, %r922, %r1132, %r982;
	st.global.u32 	[%rd30+128], %r977;
	st.global.u32 	[%rd30+132], %r979;
	st.global.u32 	[%rd30+136], %r981;
	st.global.u32 	[%rd30+140], %r983;
	mul.wide.s32 	%rd31, %r1130, -60;
	add.s64 	%rd32, %rd30, %rd31;
	ld.global.u32 	%r984, [%rd32];
	ld.global.u32 	%r985, [%rd32+4];
	ld.global.u32 	%r986, [%rd32+8];
	ld.global.u32 	%r987, [%rd32+12];
	mul.lo.s32 	%r988, %r984, %r1133;
	mad.lo.s32 	%r989, %r805, %r1132, %r988;
	mul.lo.s32 	%r990, %r985, %r1133;
	mad.lo.s32 	%r991, %r806, %r1132, %r990;
	mul.lo.s32 	%r992, %r986, %r1133;
	mad.lo.s32 	%r993, %r807, %r1132, %r992;
	mul.lo.s32 	%r994, %r987, %r1133;
	mad.lo.s32 	%r995, %r808, %r1132, %r994;
	st.global.u32 	[%rd32], %r989;
	st.global.u32 	[%rd32+4], %r991;
	st.global.u32 	[%rd32+8], %r993;
	st.global.u32 	[%rd32+12], %r995;
	ld.global.u32 	%r996, [%rd32+128];
	ld.global.u32 	%r997, [%rd32+132];
	ld.global.u32 	%r998, [%rd32+136];
	ld.global.u32 	%r999, [%rd32+140];
	mul.lo.s32 	%r1000, %r996, %r1133;
	mad.lo.s32 	%r1001, %r863, %r1132, %r1000;
	mul.lo.s32 	%r1002, %r997, %r1133;
	mad.lo.s32 	%r1003, %r864, %r1132, %r1002;
	mul.lo.s32 	%r1004, %r998, %r1133;
	mad.lo.s32 	%r1005, %r865, %r1132, %r1004;
	mul.lo.s32 	%r1006, %r999, %r1133;
	mad.lo.s32 	%r1007, %r866, %r1132, %r1006;
	st.global.u32 	[%rd32+128], %r1001;
	st.global.u32 	[%rd32+132], %r1003;
	st.global.u32 	[%rd32+136], %r1005;
	st.global.u32 	[%rd32+140], %r1007;
	mul.wide.s32 	%rd33, %r1130, 64;
	add.s64 	%rd34, %rd32, %rd33;
	ld.global.u32 	%r1008, [%rd34];
	ld.global.u32 	%r1009, [%rd34+4];
	ld.global.u32 	%r1010, [%rd34+8];
	ld.global.u32 	%r1011, [%rd34+12];
	mul.lo.s32 	%r1012, %r1008, %r1133;
	mad.lo.s32 	%r1013, %r893, %r1132, %r1012;
	mul.lo.s32 	%r1014, %r1009, %r1133;
	mad.lo.s32 	%r1015, %r894, %r1132, %r1014;
	mul.lo.s32 	%r1016, %r1010, %r1133;
	mad.lo.s32 	%r1017, %r895, %r1132, %r1016;
	mul.lo.s32 	%r1018, %r1011, %r1133;
	mad.lo.s32 	%r1019, %r896, %r1132, %r1018;
	st.global.u32 	[%rd34], %r1013;
	st.global.u32 	[%rd34+4], %r1015;
	st.global.u32 	[%rd34+8], %r1017;
	st.global.u32 	[%rd34+12], %r1019;
	ld.global.u32 	%r1020, [%rd34+128];
	ld.global.u32 	%r1021, [%rd34+132];
	ld.global.u32 	%r1022, [%rd34+136];
	ld.global.u32 	%r1023, [%rd34+140];
	mul.lo.s32 	%r1024, %r1020, %r1133;
	mad.lo.s32 	%r1025, %r923, %r1132, %r1024;
	mul.lo.s32 	%r1026, %r1021, %r1133;
	mad.lo.s32 	%r1027, %r924, %r1132, %r1026;
	mul.lo.s32 	%r1028, %r1022, %r1133;
	mad.lo.s32 	%r1029, %r925, %r1132, %r1028;
	mul.lo.s32 	%r1030, %r1023, %r1133;
	mad.lo.s32 	%r1031, %r926, %r1132, %r1030;
	st.global.u32 	[%rd34+128], %r1025;
	st.global.u32 	[%rd34+132], %r1027;
	st.global.u32 	[%rd34+136], %r1029;
	st.global.u32 	[%rd34+140], %r1031;
	add.s64 	%rd35, %rd34, %rd31;
	ld.global.u32 	%r1032, [%rd35];
	ld.global.u32 	%r1033, [%rd35+4];
	ld.global.u32 	%r1034, [%rd35+8];
	ld.global.u32 	%r1035, [%rd35+12];
	mul.lo.s32 	%r1036, %r1032, %r1133;
	mad.lo.s32 	%r1037, %r816, %r1132, %r1036;
	mul.lo.s32 	%r1038, %r1033, %r1133;
	mad.lo.s32 	%r1039, %r817, %r1132, %r1038;
	mul.lo.s32 	%r1040, %r1034, %r1133;
	mad.lo.s32 	%r1041, %r818, %r1132, %r1040;
	mul.lo.s32 	%r1042, %r1035, %r1133;
	mad.lo.s32 	%r1043, %r819, %r1132, %r1042;
	st.global.u32 	[%rd35], %r1037;
	st.global.u32 	[%rd35+4], %r1039;
	st.global.u32 	[%rd35+8], %r1041;
	st.global.u32 	[%rd35+12], %r1043;
	ld.global.u32 	%r1044, [%rd35+128];
	ld.global.u32 	%r1045, [%rd35+132];
	ld.global.u32 	%r1046, [%rd35+136];
	ld.global.u32 	%r1047, [%rd35+140];
	mul.lo.s32 	%r1048, %r1044, %r1133;
	mad.lo.s32 	%r1049, %r867, %r1132, %r1048;
	mul.lo.s32 	%r1050, %r1045, %r1133;
	mad.lo.s32 	%r1051, %r868, %r1132, %r1050;
	mul.lo.s32 	%r1052, %r1046, %r1133;
	mad.lo.s32 	%r1053, %r869, %r1132, %r1052;
	mul.lo.s32 	%r1054, %r1047, %r1133;
	mad.lo.s32 	%r1055, %r870, %r1132, %r1054;
	st.global.u32 	[%rd35+128], %r1049;
	st.global.u32 	[%rd35+132], %r1051;
	st.global.u32 	[%rd35+136], %r1053;
	st.global.u32 	[%rd35+140], %r1055;
	add.s64 	%rd36, %rd35, %rd33;
	ld.global.u32 	%r1056, [%rd36];
	ld.global.u32 	%r1057, [%rd36+4];
	ld.global.u32 	%r1058, [%rd36+8];
	ld.global.u32 	%r1059, [%rd36+12];
	mul.lo.s32 	%r1060, %r1056, %r1133;
	mad.lo.s32 	%r1061, %r904, %r1132, %r1060;
	mul.lo.s32 	%r1062, %r1057, %r1133;
	mad.lo.s32 	%r1063, %r905, %r1132, %r1062;
	mul.lo.s32 	%r1064, %r1058, %r1133;
	mad.lo.s32 	%r1065, %r906, %r1132, %r1064;
	mul.lo.s32 	%r1066, %r1059, %r1133;
	mad.lo.s32 	%r1067, %r907, %r1132, %r1066;
	st.global.u32 	[%rd36], %r1061;
	st.global.u32 	[%rd36+4], %r1063;
	st.global.u32 	[%rd36+8], %r1065;
	st.global.u32 	[%rd36+12], %r1067;
	ld.global.u32 	%r1068, [%rd36+128];
	ld.global.u32 	%r1069, [%rd36+132];
	ld.global.u32 	%r1070, [%rd36+136];
	ld.global.u32 	%r1071, [%rd36+140];
	mul.lo.s32 	%r1072, %r1068, %r1133;
	mad.lo.s32 	%r1073, %r927, %r1132, %r1072;
	mul.lo.s32 	%r1074, %r1069, %r1133;
	mad.lo.s32 	%r1075, %r928, %r1132, %r1074;
	mul.lo.s32 	%r1076, %r1070, %r1133;
	mad.lo.s32 	%r1077, %r929, %r1132, %r1076;
	mul.lo.s32 	%r1078, %r1071, %r1133;
	mad.lo.s32 	%r1079, %r930, %r1132, %r1078;
	st.global.u32 	[%rd36+128], %r1073;
	st.global.u32 	[%rd36+132], %r1075;
	st.global.u32 	[%rd36+136], %r1077;
	st.global.u32 	[%rd36+140], %r1079;
	add.s64 	%rd37, %rd36, %rd31;
	ld.global.u32 	%r1080, [%rd37];
	ld.global.u32 	%r1081, [%rd37+4];
	ld.global.u32 	%r1082, [%rd37+8];
	ld.global.u32 	%r1083, [%rd37+12];
	mul.lo.s32 	%r1084, %r1080, %r1133;
	mad.lo.s32 	%r1085, %r827, %r1132, %r1084;
	mul.lo.s32 	%r1086, %r1081, %r1133;
	mad.lo.s32 	%r1087, %r828, %r1132, %r1086;
	mul.lo.s32 	%r1088, %r1082, %r1133;
	mad.lo.s32 	%r1089, %r829, %r1132, %r1088;
	mul.lo.s32 	%r1090, %r1083, %r1133;
	mad.lo.s32 	%r1091, %r830, %r1132, %r1090;
	st.global.u32 	[%rd37], %r1085;
	st.global.u32 	[%rd37+4], %r1087;
	st.global.u32 	[%rd37+8], %r1089;
	st.global.u32 	[%rd37+12], %r1091;
	ld.global.u32 	%r1092, [%rd37+128];
	ld.global.u32 	%r1093, [%rd37+132];
	ld.global.u32 	%r1094, [%rd37+136];
	ld.global.u32 	%r1095, [%rd37+140];
	mul.lo.s32 	%r1096, %r1092, %r1133;
	mad.lo.s32 	%r1097, %r871, %r1132, %r1096;
	mul.lo.s32 	%r1098, %r1093, %r1133;
	mad.lo.s32 	%r1099, %r872, %r1132, %r1098;
	mul.lo.s32 	%r1100, %r1094, %r1133;
	mad.lo.s32 	%r1101, %r873, %r1132, %r1100;
	mul.lo.s32 	%r1102, %r1095, %r1133;
	mad.lo.s32 	%r1103, %r874, %r1132, %r1102;
	st.global.u32 	[%rd37+128], %r1097;
	st.global.u32 	[%rd37+132], %r1099;
	st.global.u32 	[%rd37+136], %r1101;
	st.global.u32 	[%rd37+140], %r1103;
	add.s64 	%rd38, %rd37, %rd33;
	ld.global.u32 	%r1104, [%rd38];
	ld.global.u32 	%r1105, [%rd38+4];
	ld.global.u32 	%r1106, [%rd38+8];
	ld.global.u32 	%r1107, [%rd38+12];
	mul.lo.s32 	%r1108, %r1104, %r1133;
	mad.lo.s32 	%r1109, %r915, %r1132, %r1108;
	mul.lo.s32 	%r1110, %r1105, %r1133;
	mad.lo.s32 	%r1111, %r916, %r1132, %r1110;
	mul.lo.s32 	%r1112, %r1106, %r1133;
	mad.lo.s32 	%r1113, %r917, %r1132, %r1112;
	mul.lo.s32 	%r1114, %r1107, %r1133;
	mad.lo.s32 	%r1115, %r918, %r1132, %r1114;
	st.global.u32 	[%rd38], %r1109;
	st.global.u32 	[%rd38+4], %r1111;
	st.global.u32 	[%rd38+8], %r1113;
	st.global.u32 	[%rd38+12], %r1115;
	ld.global.u32 	%r1116, [%rd38+128];
	ld.global.u32 	%r1117, [%rd38+132];
	ld.global.u32 	%r1118, [%rd38+136];
	ld.global.u32 	%r1119, [%rd38+140];
	mul.lo.s32 	%r1120, %r1116, %r1133;
	mad.lo.s32 	%r1121, %r931, %r1132, %r1120;
	mul.lo.s32 	%r1122, %r1117, %r1133;
	mad.lo.s32 	%r1123, %r932, %r1132, %r1122;
	mul.lo.s32 	%r1124, %r1118, %r1133;
	mad.lo.s32 	%r1125, %r933, %r1132, %r1124;
	mul.lo.s32 	%r1126, %r1119, %r1133;
	mad.lo.s32 	%r1127, %r934, %r1132, %r1126;
	st.global.u32 	[%rd38+128], %r1121;
	st.global.u32 	[%rd38+132], %r1123;
	st.global.u32 	[%rd38+136], %r1125;
	st.global.u32 	[%rd38+140], %r1127;
	ret;

}


// ===== COMPILED SASS (sm_100) =====

	.target	sm_100

	.elftype	@"ET_EXEC"


//--------------------- .note.nv.tkinfo           --------------------------
	.section	.note.nv.tkinfo,"",@"SHT_NOTE"
	.sectionflags	@"SHF_NOTE_NV_TKINFO"
	.tkinfo
        /*0018*/ 	.word	0x00000002
        /*0030*/ 	.string	""
        /*0030*/ 	.string	"ptxas"
        /*0030*/ 	.string	"Cuda compilation tools, release 13.0, V13.0.88"
        /*0030*/ 	.string	"Build cuda_13.0.r13.0/compiler.36424714_0"
        /*0030*/ 	.string	"-arch sm_100 -m 64 "



//--------------------- .note.nv.cuinfo           --------------------------
	.section	.note.nv.cuinfo,"",@"SHT_NOTE"
	.sectionflags	@"SHF_NOTE_NV_CUINFO"
        /*0018*/ 	.short	0x0002
        /*001a*/ 	.short	0x0064
        /*001c*/ 	.short	0x0082
	.zero		2


//--------------------- .nv.info                  --------------------------
	.section	.nv.info,"",@"SHT_CUDA_INFO"
	.align	4


	//----- nvinfo : EIATTR_REGCOUNT
	.align		4
        /*0000*/ 	.byte	0x04, 0x2f
        /*0002*/ 	.short	(.L_1 - .L_0)
	.align		4
.L_0:
        /*0004*/ 	.word	index@(_Z13i8gemm8x8x128PKaS0_Piiiiii)
        /*0008*/ 	.word	0x00000060


	//----- nvinfo : EIATTR_FRAME_SIZE
	.align		4
.L_1:
        /*000c*/ 	.byte	0x04, 0x11
        /*000e*/ 	.short	(.L_3 - .L_2)
	.align		4
.L_2:
        /*0010*/ 	.word	index@(_Z13i8gemm8x8x128PKaS0_Piiiiii)
        /*0014*/ 	.word	0x00000000


	//----- nvinfo : EIATTR_MIN_STACK_SIZE
	.align		4
.L_3:
        /*0018*/ 	.byte	0x04, 0x12
        /*001a*/ 	.short	(.L_5 - .L_4)
	.align		4
.L_4:
        /*001c*/ 	.word	index@(_Z13i8gemm8x8x128PKaS0_Piiiiii)
        /*0020*/ 	.word	0x00000000
.L_5:


//--------------------- .nv.compat                --------------------------
	.section	.nv.compat,"",@"SHT_CUDA_COMPAT_INFO"
	.align	4
        /*0000*/ 	.byte	0x02, 0x09, 0x00, 0x00, 0x02, 0x02, 0x01, 0x00, 0x02, 0x05, 0x05, 0x00, 0x03, 0x07, 0x01, 0x01
        /*0010*/ 	.byte	0x02, 0x03, 0x00, 0x00, 0x02, 0x06, 0x01, 0x00, 0x04, 0x0b, 0x08, 0x00, 0x09, 0x00, 0x00, 0x00
        /*0020*/ 	.byte	0x00, 0x00, 0x00, 0x00


//--------------------- .nv.info._Z13i8gemm8x8x128PKaS0_Piiiiii --------------------------
	.section	.nv.info._Z13i8gemm8x8x128PKaS0_Piiiiii,"",@"SHT_CUDA_INFO"
	.sectionflags	@""
	.align	4


	//----- nvinfo : EIATTR_CUDA_API_VERSION
	.align		4
        /*0000*/ 	.byte	0x04, 0x37
        /*0002*/ 	.short	(.L_7 - .L_6)
.L_6:
        /*0004*/ 	.word	0x00000082


	//----- nvinfo : EIATTR_KPARAM_INFO
	.align		4
.L_7:
        /*0008*/ 	.byte	0x04, 0x17
        /*000a*/ 	.short	(.L_9 - .L_8)
.L_8:
        /*000c*/ 	.word	0x00000000
        /*0010*/ 	.short	0x0007
        /*0012*/ 	.short	0x0028
        /*0014*/ 	.byte	0x00, 0xf0, 0x11, 0x00


	//----- nvinfo : EIATTR_KPARAM_INFO
	.align		4
.L_9:
        /*0018*/ 	.byte	0x04, 0x17
        /*001a*/ 	.short	(.L_11 - .L_10)
.L_10:
        /*001c*/ 	.word	0x00000000
        /*0020*/ 	.short	0x0006
        /*0022*/ 	.short	0x0024
        /*0024*/ 	.byte	0x00, 0xf0, 0x11, 0x00


	//----- nvinfo : EIATTR_KPARAM_INFO
	.align		4
.L_11:
        /*0028*/ 	.byte	0x04, 0x17
        /*002a*/ 	.short	(.L_13 - .L_12)
.L_12:
        /*002c*/ 	.word	0x00000000
        /*0030*/ 	.short	0x0005
        /*0032*/ 	.short	0x0020
        /*0034*/ 	.byte	0x00, 0xf0, 0x11, 0x00


	//----- nvinfo : EIATTR_KPARAM_INFO
	.align		4
.L_13:
        /*0038*/ 	.byte	0x04, 0x17
        /*003a*/ 	.short	(.L_15 - .L_14)
.L_14:
        /*003c*/ 	.word	0x00000000
        /*0040*/ 	.short	0x0004
        /*0042*/ 	.short	0x001c
        /*0044*/ 	.byte	0x00, 0xf0, 0x11, 0x00


	//----- nvinfo : EIATTR_KPARAM_INFO
	.align		4
.L_15:
        /*0048*/ 	.byte	0x04, 0x17
        /*004a*/ 	.short	(.L_17 - .L_16)
.L_16:
        /*004c*/ 	.word	0x00000000
        /*0050*/ 	.short	0x0003
        /*0052*/ 	.short	0x0018
        /*0054*/ 	.byte	0x00, 0xf0, 0x11, 0x00


	//----- nvinfo : EIATTR_KPARAM_INFO
	.align		4
.L_17:
        /*0058*/ 	.byte	0x04, 0x17
        /*005a*/ 	.short	(.L_19 - .L_18)
.L_18:
        /*005c*/ 	.word	0x00000000
        /*0060*/ 	.short	0x0002
        /*0062*/ 	.short	0x0010
        /*0064*/ 	.byte	0x00, 0xf5, 0x21, 0x00


	//----- nvinfo : EIATTR_KPARAM_INFO
	.align		4
.L_19:
        /*0068*/ 	.byte	0x04, 0x17
        /*006a*/ 	.short	(.L_21 - .L_20)
.L_20:
        /*006c*/ 	.word	0x00000000
        /*0070*/ 	.short	0x0001
        /*0072*/ 	.short	0x0008
        /*0074*/ 	.byte	0x00, 0xf5, 0x21, 0x00


	//----- nvinfo : EIATTR_KPARAM_INFO
	.align		4
.L_21:
        /*0078*/ 	.byte	0x04, 0x17
        /*007a*/ 	.short	(.L_23 - .L_22)
.L_22:
        /*007c*/ 	.word	0x00000000
        /*0080*/ 	.short	0x0000
        /*0082*/ 	.short	0x0000
        /*0084*/ 	.byte	0x00, 0xf5, 0x21, 0x00


	//----- nvinfo : EIATTR_SPARSE_MMA_MASK
	.align		4
.L_23:
        /*0088*/ 	.byte	0x03, 0x50
        /*008a*/ 	.short	0x0000


	//----- nvinfo : EIATTR_MAXREG_COUNT
	.align		4
        /*008c*/ 	.byte	0x03, 0x1b
        /*008e*/ 	.short	0x00ff


	//----- nvinfo : EIATTR_NUM_BARRIERS
	.align		4
        /*0090*/ 	.byte	0x02, 0x4c
        /*0092*/ 	.byte	0x01
	.zero		1


	//----- nvinfo : EIATTR_MERCURY_ISA_VERSION
	.align		4
        /*0094*/ 	.byte	0x03, 0x5f
        /*0096*/ 	.short	0x0101


	//----- nvinfo : EIATTR_VRC_CTA_INIT_COUNT
	.align		4
        /*0098*/ 	.byte	0x02, 0x4a
	.zero		1
	.zero		1


	//----- nvinfo : EIATTR_EXIT_INSTR_OFFSETS
	.align		4
        /*009c*/ 	.byte	0x04, 0x1c
        /*009e*/ 	.short	(.L_25 - .L_24)


	//   ....[0]....
.L_24:
        /*00a0*/ 	.word	0x00004a60


	//----- nvinfo : EIATTR_CBANK_PARAM_SIZE
	.align		4
.L_25:
        /*00a4*/ 	.byte	0x03, 0x19
        /*00a6*/ 	.short	0x002c


	//----- nvinfo : EIATTR_PARAM_CBANK
	.align		4
        /*00a8*/ 	.byte	0x04, 0x0a
        /*00aa*/ 	.short	(.L_27 - .L_26)
	.align		4
.L_26:
        /*00ac*/ 	.word	index@(.nv.constant0._Z13i8gemm8x8x128PKaS0_Piiiiii)
        /*00b0*/ 	.short	0x0380
        /*00b2*/ 	.short	0x002c


	//----- nvinfo : EIATTR_SW_WAR
	.align		4
.L_27:
        /*00b4*/ 	.byte	0x04, 0x36
        /*00b6*/ 	.short	(.L_29 - .L_28)
.L_28:
        /*00b8*/ 	.word	0x00000008
.L_29:


//--------------------- .nv.callgraph             --------------------------
	.section	.nv.callgraph,"",@"SHT_CUDA_CALLGRAPH"
	.align	4
	.sectionentsize	8
	.align		4
        /*0000*/ 	.word	0x00000000
	.align		4
        /*0004*/ 	.word	0xffffffff
	.align		4
        /*0008*/ 	.word	0x00000000
	.align		4
        /*000c*/ 	.word	0xfffffffe
	.align		4
        /*0010*/ 	.word	0x00000000
	.align		4
        /*0014*/ 	.word	0xfffffffd
	.align		4
        /*0018*/ 	.word	0x00000000
	.align		4
        /*001c*/ 	.word	0xfffffffc


//--------------------- .text._Z13i8gemm8x8x128PKaS0_Piiiiii --------------------------
	.section	.text._Z13i8gemm8x8x128PKaS0_Piiiiii,"ax",@progbits
	.align	128
        .global         _Z13i8gemm8x8x128PKaS0_Piiiiii
        .type           _Z13i8gemm8x8x128PKaS0_Piiiiii,@function
        .size           _Z13i8gemm8x8x128PKaS0_Piiiiii,(.L_x_3 - _Z13i8gemm8x8x128PKaS0_Piiiiii)
        .other          _Z13i8gemm8x8x128PKaS0_Piiiiii,@"STO_CUDA_ENTRY STV_DEFAULT"
_Z13i8gemm8x8x128PKaS0_Piiiiii:
.text._Z13i8gemm8x8x128PKaS0_Piiiiii:
[----:B------:R-:W-:Y:S01]  /*0000*/  LDC R1, c[0x0][0x37c] ;  /* 0x0000df00ff017b82 */ /* 0x000fe20000000800 */
[----:B------:R-:W0:Y:S07]  /*0010*/  S2R R0, SR_TID.Y ;  /* 0x0000000000007919 */ /* 0x000e2e0000002200 */
[----:B------:R-:W1:Y:S01]  /*0020*/  LDC R3, c[0x0][0x360] ;  /* 0x0000d800ff037b82 */ /* 0x000e620000000800 */
[----:B------:R-:W2:Y:S01]  /*0030*/  LDCU UR5, c[0x0][0x364] ;  /* 0x00006c80ff0577ac */ /* 0x000ea20008000800 */
[----:B------:R-:W0:Y:S01]  /*0040*/  S2R R2, SR_TID.X ;  /* 0x0000000000027919 */ /* 0x000e220000002100 */
[----:B------:R-:W3:Y:S05]  /*0050*/  LDCU UR14, c[0x0][0x39c] ;  /* 0x00007380ff0e77ac */ /* 0x000eea0008000800 */
[----:B------:R-:W2:Y:S01]  /*0060*/  S2UR UR4, SR_CTAID.Y ;  /* 0x00000000000479c3 */ /* 0x000ea20000002600 */
[----:B------:R-:W4:Y:S01]  /*0070*/  LDCU UR11, c[0x0][0x3a0] ;  /* 0x00007400ff0b77ac */ /* 0x000f220008000800 */
[----:B------:R-:W5:Y:S06]  /*0080*/  LDCU.128 UR16, c[0x0][0x380] ;  /* 0x00007000ff1077ac */ /* 0x000f6c0008000c00 */
[----:B------:R-:W1:Y:S01]  /*0090*/  S2UR UR6, SR_CTAID.X ;  /* 0x00000000000679c3 */ /* 0x000e620000002500 */
[----:B------:R-:W5:Y:S01]  /*00a0*/  LDCU.64 UR12, c[0x0][0x358] ;  /* 0x00006b00ff0c77ac */ /* 0x000f620008000a00 */
[----:B--2---:R-:W-:-:S02]  /*00b0*/  UIMAD UR4, UR4, UR5, URZ ;  /* 0x00000005040472a4 */ /* 0x004fc4000f8e02ff */
[----:B0-----:R-:W-:Y:S02]  /*00c0*/  IMAD R8, R0, UR5, R2 ;  /* 0x0000000500087c24 */ /* 0x001fe4000f8e0202 */
[----:B------:R-:W-:Y:S02]  /*00d0*/  USHF.L.U32 UR4, UR4, 0x3, URZ ;  /* 0x0000000304047899 */ /* 0x000fe400080006ff */
[----:B----4-:R-:W-:Y:S01]  /*00e0*/  USHF.R.S32.HI UR5, URZ, 0x1f, UR11 ;  /* 0x0000001fff057899 */ /* 0x010fe2000801140b */
[--C-:B------:R-:W-:Y:S01]  /*00f0*/  SHF.R.U32.HI R4, RZ, 0x5, R8.reuse ;  /* 0x00000005ff047819 */ /* 0x100fe20000011608 */
[----:B-1----:R-:W-:Y:S01]  /*0100*/  IMAD R3, R3, UR6, RZ ;  /* 0x0000000603037c24 */ /* 0x002fe2000f8e02ff */
[C---:B------:R-:W-:Y:S01]  /*0110*/  LOP3.LUT R5, R8.reuse, 0x1f, RZ, 0xc0, !PT ;  /* 0x0000001f08057812 */ /* 0x040fe200078ec0ff */
[----:B------:R-:W-:Y:S01]  /*0120*/  UIMAD UR5, UR5, UR4, URZ ;  /* 0x00000004050572a4 */ /* 0x000fe2000f8e02ff */
[----:B------:R-:W-:Y:S02]  /*0130*/  SHF.L.U32 R10, R8, 0x2, RZ ;  /* 0x00000002080a7819 */ /* 0x000fe400000006ff */
[----:B------:R-:W-:Y:S01]  /*0140*/  SHF.R.U32.HI R9, RZ, 0x1, R8 ;  /* 0x00000001ff097819 */ /* 0x000fe20000011608 */
[----:B---3--:R-:W-:Y:S01]  /*0150*/  IMAD R4, R4, UR14, R5 ;  /* 0x0000000e04047c24 */ /* 0x008fe2000f8e0205 */
[----:B------:R-:W-:-:S02]  /*0160*/  LOP3.LUT R12, R10, 0x4, RZ, 0xc0, !PT ;  /* 0x000000040a0c7812 */ /* 0x000fc400078ec0ff */
[----:B------:R-:W-:Y:S02]  /*0170*/  MOV R11, UR4 ;  /* 0x00000004000b7c02 */ /* 0x000fe40008000f00 */
[----:B------:R-:W-:Y:S01]  /*0180*/  SHF.R.S32.HI R5, RZ, 0x1f, R4 ;  /* 0x0000001fff057819 */ /* 0x000fe20000011404 */
[----:B------:R-:W-:Y:S02]  /*0190*/  IMAD R6, R9, UR11, R12 ;  /* 0x0000000b09067c24 */ /* 0x000fe4000f8e020c */
[----:B------:R-:W-:-:S03]  /*01a0*/  IMAD.WIDE.U32 R4, R3, 0x8, R4 ;  /* 0x0000000803047825 */ /* 0x000fc600078e0004 */
[--C-:B------:R-:W-:Y:S02]  /*01b0*/  SHF.R.S32.HI R7, RZ, 0x1f, R6.reuse ;  /* 0x0000001fff077819 */ /* 0x100fe40000011406 */
[----:B-----5:R-:W-:Y:S01]  /*01c0*/  IADD3 R80, P0, PT, R4, UR18, RZ ;  /* 0x0000001204507c10 */ /* 0x020fe2000ff1e0ff */
[----:B------:R-:W-:-:S03]  /*01d0*/  IMAD.WIDE.U32 R6, R11, UR11, R6 ;  /* 0x0000000b0b067c25 */ /* 0x000fc6000f8e0006 */
[----:B------:R-:W-:Y:S02]  /*01e0*/  IADD3.X R81, PT, PT, R5, UR19, RZ, P0, !PT ;  /* 0x0000001305517c10 */ /* 0x000fe400087fe4ff */
[----:B------:R-:W-:Y:S02]  /*01f0*/  MOV R5, UR5 ;  /* 0x0000000500057c02 */ /* 0x000fe40008000f00 */
[----:B------:R-:W-:Y:S01]  /*0200*/  IADD3 R54, P0, PT, R6, UR16, RZ ;  /* 0x0000001006367c10 */ /* 0x000fe2000ff1e0ff */
[----:B------:R-:W2:Y:S03]  /*0210*/  LDG.E.U8 R11, desc[UR12][R80.64] ;  /* 0x0000000c500b7981 */ /* 0x000ea6000c1e1100 */
[----:B------:R-:W-:Y:S01]  /*0220*/  IADD3.X R55, PT, PT, R7, UR17, R5, P0, !PT ;  /* 0x0000001107377c10 */ /* 0x000fe200087fe405 */
[----:B------:R-:W3:Y:S04]  /*0230*/  LDG.E.U8 R13, desc[UR12][R80.64+0x20] ;  /* 0x0000200c500d7981 */ /* 0x000ee8000c1e1100 */
[----:B------:R-:W4:Y:S04]  /*0240*/  LDG.E.U8 R14, desc[UR12][R80.64+0x40] ;  /* 0x0000400c500e7981 */ /* 0x000f28000c1e1100 */
[----:B------:R-:W5:Y:S01]  /*0250*/  LDG.E.U8 R15, desc[UR12][R80.64+0x60] ;  /* 0x0000600c500f7981 */ /* 0x000f62000c1e1100 */
[----:B------:R-:W0:Y:S01]  /*0260*/  S2UR UR7, SR_CgaCtaId ;  /* 0x00000000000779c3 */ /* 0x000e220000008800 */
[----:B------:R-:W-:Y:S01]  /*0270*/  SHF.L.U32 R4, R8, 0x1, RZ ;  /* 0x0000000108047819 */ /* 0x000fe200000006ff */
[----:B------:R-:W-:Y:S01]  /*0280*/  UMOV UR5, 0x400 ;  /* 0x0000040000057882 */ /* 0x000fe20000000000 */
[----:B------:R-:W5:Y:S01]  /*0290*/  LDG.E.U8 R16, desc[UR12][R54.64] ;  /* 0x0000000c36107981 */ /* 0x000f62000c1e1100 */
[----:B------:R-:W-:Y:S01]  /*02a0*/  IMAD R9, R12, 0x84, R9 ;  /* 0x000000840c097824 */ /* 0x000fe200078e0209 */
[----:B------:R-:W1:Y:S02]  /*02b0*/  LDCU.64 UR16, c[0x0][0x390] ;  /* 0x00007200ff1077ac */ /* 0x000e640008000a00 */
[----:B------:R-:W5:Y:S04]  /*02c0*/  LDG.E.U8 R17, desc[UR12][R54.64+0x1] ;  /* 0x0000010c36117981 */ /* 0x000f68000c1e1100 */
[----:B------:R-:W5:Y:S04]  /*02d0*/  LDG.E.U8 R18, desc[UR12][R54.64+0x2] ;  /* 0x0000020c36127981 */ /* 0x000f68000c1e1100 */
[----:B------:R-:W5:Y:S01]  /*02e0*/  LDG.E.U8 R19, desc[UR12][R54.64+0x3] ;  /* 0x0000030c36137981 */ /* 0x000f62000c1e1100 */
[----:B------:R-:W-:-:S04]  /*02f0*/  SHF.R.U32.HI R5, RZ, 0x3, R8 ;  /* 0x00000003ff057819 */ /* 0x000fc80000011608 */
[----:B------:R-:W-:-:S04]  /*0300*/  LOP3.LUT R7, R5, 0x2, RZ, 0xc0, !PT ;  /* 0x0000000205077812 */ /* 0x000fc800078ec0ff */
[----:B------:R-:W-:-:S04]  /*0310*/  LOP3.LUT R6, R7, 0x1, R8, 0xf8, !PT ;  /* 0x0000000107067812 */ /* 0x000fc800078ef808 */
[----:B------:R-:W-:Y:S01]  /*0320*/  LOP3.LUT R6, R6, 0x7fff8, R5, 0xf8, !PT ;  /* 0x0007fff806067812 */ /* 0x000fe200078ef805 */
[----:B------:R-:W-:Y:S01]  /*0330*/  HFMA2 R5, -RZ, RZ, 0, 0 ;  /* 0x00000000ff057431 */ /* 0x000fe200000001ff */
[----:B------:R-:W-:Y:S02]  /*0340*/  LOP3.LUT R4, R4, 0x5c, RZ, 0xc0, !PT ;  /* 0x0000005c04047812 */ /* 0x000fe400078ec0ff */
[----:B------:R-:W-:-:S03]  /*0350*/  LOP3.LUT R7, R10, 0xffff80, RZ, 0xc0, !PT ;  /* 0x00ffff800a077812 */ /* 0x000fc600078ec0ff */
[----:B------:R-:W-:Y:S01]  /*0360*/  IMAD.WIDE.U32 R4, R3, 0x8, R4 ;  /* 0x0000000803047825 */ /* 0x000fe200078e0004 */
[----:B------:R-:W-:Y:S01]  /*0370*/  LEA R3, R6, UR4, 0x2 ;  /* 0x0000000406037c11 */ /* 0x000fe2000f8e10ff */
[----:B------:R-:W-:-:S04]  /*0380*/  UIADD3 UR4, UPT, UPT, UR5, 0x840, URZ ;  /* 0x0000084005047890 */ /* 0x000fc8000fffe0ff */
[----:B0-----:R-:W-:Y:S02]  /*0390*/  ULEA UR6, UR7, UR4, 0x18 ;  /* 0x0000000407067291 */ /* 0x001fe4000f8ec0ff */
[----:B------:R-:W-:Y:S01]  /*03a0*/  ULEA UR7, UR7, UR5, 0x18 ;  /* 0x0000000507077291 */ /* 0x000fe2000f8ec0ff */
[----:B------:R-:W-:Y:S01]  /*03b0*/  LOP3.LUT R8, R7, 0x1f, R8, 0xf8, !PT ;  /* 0x0000001f07087812 */ /* 0x000fe200078ef808 */
[----:B------:R-:W-:Y:S02]  /*03c0*/  USHF.R.S32.HI UR8, URZ, 0x1f, UR14 ;  /* 0x0000001fff087899 */ /* 0x000fe4000801140e */
[----:B------:R-:W-:Y:S01]  /*03d0*/  UISETP.GE.AND UP0, UPT, UR11, 0x9, UPT ;  /* 0x000000090b00788c */ /* 0x000fe2000bf06270 */
[----:B------:R-:W-:-:S04]  /*03e0*/  IMAD.WIDE.U32 R4, R3, UR14, R4 ;  /* 0x0000000e03047c25 */ /* 0x000fc8000f8e0004 */
[----:B------:R-:W-:Y:S02]  /*03f0*/  HFMA2 R7, -RZ, RZ, 0, 0 ;  /* 0x00000000ff077431 */ /* 0x000fe400000001ff */
[----:B------:R-:W-:Y:S01]  /*0400*/  IMAD R3, R3, UR8, R5 ;  /* 0x0000000803037c24 */ /* 0x000fe2000f8e0205 */
[C---:B-1----:R-:W-:Y:S02]  /*0410*/  LEA R82, P0, R4.reuse, UR16, 0x2 ;  /* 0x0000001004527c11 */ /* 0x042fe4000f8010ff */
[----:B------:R-:W-:Y:S02]  /*0420*/  CS2R R62, SRZ ;  /* 0x00000000003e7805 */ /* 0x000fe4000001ff00 */
[----:B------:R-:W-:Y:S02]  /*0430*/  CS2R R52, SRZ ;  /* 0x0000000000347805 */ /* 0x000fe4000001ff00 */
[----:B------:R-:W-:Y:S02]  /*0440*/  CS2R R50, SRZ ;  /* 0x0000000000327805 */ /* 0x000fe4000001ff00 */
[----:B------:R-:W-:-:S02]  /*0450*/  LEA.HI.X R83, R4, UR17, R3, 0x2, P0 ;  /* 0x0000001104537c11 */ /* 0x000fc400080f1403 */
[----:B------:R-:W-:Y:S02]  /*0460*/  CS2R R48, SRZ ;  /* 0x0000000000307805 */ /* 0x000fe4000001ff00 */
[----:B------:R-:W-:Y:S02]  /*0470*/  CS2R R46, SRZ ;  /* 0x00000000002e7805 */ /* 0x000fe4000001ff00 */
[----:B------:R-:W-:Y:S02]  /*0480*/  CS2R R44, SRZ ;  /* 0x00000000002c7805 */ /* 0x000fe4000001ff00 */
[----:B------:R-:W-:Y:S02]  /*0490*/  CS2R R42, SRZ ;  /* 0x00000000002a7805 */ /* 0x000fe4000001ff00 */
[----:B------:R-:W-:Y:S02]  /*04a0*/  CS2R R40, SRZ ;  /* 0x0000000000287805 */ /* 0x000fe4000001ff00 */
[----:B------:R-:W-:-:S02]  /*04b0*/  CS2R R38, SRZ ;  /* 0x0000000000267805 */ /* 0x000fc4000001ff00 */
        /* <DEDUP_REMOVED lines=16> */
[----:B------:R-:W-:Y:S01]  /*05c0*/  MOV R78, RZ ;  /* 0x000000ff004e7202 */ /* 0x000fe20000000f00 */
[----:B------:R-:W-:Y:S01]  /*05d0*/  UMOV UR4, URZ ;  /* 0x000000ff00047c82 */ /* 0x000fe20008000000 */
[----:B--2---:R-:W-:Y:S04]  /*05e0*/  STS.U8 [R8+UR6], R11 ;  /* 0x0000000b08007988 */ /* 0x004fe80008000006 */
[----:B---3--:R-:W-:Y:S04]  /*05f0*/  STS.U8 [R8+UR6+0x20], R13 ;  /* 0x0000200d08007988 */ /* 0x008fe80008000006 */
[----:B----4-:R-:W-:Y:S04]  /*0600*/  STS.U8 [R8+UR6+0x40], R14 ;  /* 0x0000400e08007988 */ /* 0x010fe80008000006 */
[----:B-----5:R0:W-:Y:S04]  /*0610*/  STS.U8 [R8+UR6+0x60], R15 ;  /* 0x0000600f08007988 */ /* 0x0201e80008000006 */
[----:B------:R-:W-:Y:S04]  /*0620*/  STS.U8 [R9+UR7], R16 ;  /* 0x0000001009007988 */ /* 0x000fe80008000007 */
[----:B------:R1:W-:Y:S04]  /*0630*/  STS.U8 [R9+UR7+0x84], R17 ;  /* 0x0000841109007988 */ /* 0x0003e80008000007 */
[----:B------:R-:W-:Y:S04]  /*0640*/  STS.U8 [R9+UR7+0x108], R18 ;  /* 0x0001081209007988 */ /* 0x000fe80008000007 */
[----:B------:R2:W-:Y:S01]  /*0650*/  STS.U8 [R9+UR7+0x18c], R19 ;  /* 0x00018c1309007988 */ /* 0x0005e20008000007 */
[----:B0-----:R-:W-:-:S02]  /*0660*/  CS2R R14, SRZ ;  /* 0x00000000000e7805 */ /* 0x001fc4000001ff00 */
[----:B-1----:R-:W-:Y:S02]  /*0670*/  CS2R R16, SRZ ;  /* 0x0000000000107805 */ /* 0x002fe4000001ff00 */
[----:B------:R-:W-:Y:S02]  /*0680*/  CS2R R12, SRZ ;  /* 0x00000000000c7805 */ /* 0x000fe4000001ff00 */
[----:B------:R-:W-:Y:S02]  /*0690*/  CS2R R10, SRZ ;  /* 0x00000000000a7805 */ /* 0x000fe4000001ff00 */
[----:B--2---:R-:W-:Y:S02]  /*06a0*/  CS2R R18, SRZ ;  /* 0x0000000000127805 */ /* 0x004fe4000001ff00 */
[----:B------:R-:W-:Y:S01]  /*06b0*/  CS2R R8, SRZ ;  /* 0x0000000000087805 */ /* 0x000fe2000001ff00 */
[----:B------:R-:W-:Y:S06]  /*06c0*/  BAR.SYNC.DEFER_BLOCKING 0x0 ;  /* 0x0000000000007b1d */ /* 0x000fec0000010000 */
[----:B------:R-:W-:Y:S05]  /*06d0*/  BRA.U !UP0, `(.L_x_0) ;  /* 0x0000001908f07547 */ /* 0x000fea000b800000 */
[----:B------:R-:W-:Y:S02]  /*06e0*/  IADD3 R5, P0, PT, R54, 0xb, RZ ;  /* 0x0000000b36057810 */ /* 0x000fe40007f1e0ff */
        /* <DEDUP_REMOVED lines=24> */
[----:B------:R-:W-:Y:S02]  /*0870*/  MOV R7, RZ ;  /* 0x000000ff00077202 */ /* 0x000fe40000000f00 */
[----:B------:R-:W-:Y:S02]  /*0880*/  CS2R R64, SRZ ;  /* 0x0000000000407805 */ /* 0x000fe4000001ff00 */
[----:B------:R-:W-:Y:S02]  /*0890*/  CS2R R66, SRZ ;  /* 0x0000000000427805 */ /* 0x000fe4000001ff00 */
[----:B------:R-:W-:Y:S02]  /*08a0*/  CS2R R68, SRZ ;  /* 0x0000000000447805 */ /* 0x000fe4000001ff00 */
[----:B------:R-:W-:-:S02]  /*08b0*/  CS2R R70, SRZ ;  /* 0x0000000000467805 */ /* 0x000fc4000001ff00 */
[----:B------:R-:W-:Y:S02]  /*08c0*/  CS2R R72, SRZ ;  /* 0x0000000000487805 */ /* 0x000fe4000001ff00 */
[----:B------:R-:W-:Y:S02]  /*08d0*/  CS2R R74, SRZ ;  /* 0x00000000004a7805 */ /* 0x000fe4000001ff00 */
[----:B------:R-:W-:Y:S02]  /*08e0*/  CS2R R76, SRZ ;  /* 0x00000000004c7805 */ /* 0x000fe4000001ff00 */
[----:B------:R-:W-:Y:S01]  /*08f0*/  MOV R78, RZ ;  /* 0x000000ff004e7202 */ /* 0x000fe20000000f00 */
[----:B------:R-:W-:Y:S01]  /*0900*/  USHF.L.U32 UR9, UR14, 0x3, URZ ;  /* 0x000000030e097899 */ /* 0x000fe200080006ff */
[----:B------:R-:W-:Y:S01]  /*0910*/  IADD3.X R4, PT, PT, RZ, R55, RZ, P0, !PT ;  /* 0x00000037ff047210 */ /* 0x000fe200007fe4ff */
[----:B------:R-:W-:Y:S01]  /*0920*/  UMOV UR5, URZ ;  /* 0x000000ff00057c82 */ /* 0x000fe20008000000 */
[----:B------:R-:W-:-:S09]  /*0930*/  UMOV UR4, URZ ;  /* 0x000000ff00047c82 */ /* 0x000fd20008000000 */
.L_x_1:
[----:B------:R-:W0:Y:S01]  /*0940*/  LDCU UR8, c[0x0][0x364] ;  /* 0x00006c80ff0877ac */ /* 0x000e220008000800 */
[----:B------:R-:W-:Y:S01]  /*0950*/  UIMAD UR10, UR4, 0x420, UR7 ;  /* 0x00000420040a78a4 */ /* 0x000fe2000f8e0207 */
[----:B0-----:R-:W-:Y:S01]  /*0960*/  IMAD R6, R0, UR8, R2 ;  /* 0x0000000800067c24 */ /* 0x001fe2000f8e0202 */
[----:B------:R-:W-:-:S04]  /*0970*/  USHF.L.U32 UR8, UR4, 0xa, URZ ;  /* 0x0000000a04087899 */ /* 0x000fc800080006ff */
[----:B------:R-:W-:Y:S02]  /*0980*/  SHF.L.U32 R3, R6, 0x1, RZ ;  /* 0x0000000106037819 */ /* 0x000fe400000006ff */
[----:B------:R-:W-:Y:S02]  /*0990*/  MOV R60, UR8 ;  /* 0x00000008003c7c02 */ /* 0x000fe40008000f00 */
[----:B------:R-:W-:-:S04]  /*09a0*/  LOP3.LUT R3, R3, 0x5c, RZ, 0xc0, !PT ;  /* 0x0000005c03037812 */ /* 0x000fc800078ec0ff */
[----:B------:R-:W-:-:S05]  /*09b0*/  IADD3 R60, PT, PT, R3, UR6, R60 ;  /* 0x00000006033c7c10 */ /* 0x000fca000fffe03c */
[----:B------:R-:W-:Y:S04]  /*09c0*/  LDS.U8 R57, [R60+0x182] ;  /* 0x000182003c397984 */ /* 0x000fe80000000000 */
[----:B------:R-:W0:Y:S04]  /*09d0*/  LDS.U8 R88, [R60+0x102] ;  /* 0x000102003c587984 */ /* 0x000e280000000000 */
[----:B------:R-:W-:Y:S04]  /*09e0*/  LDS.U8 R79, [R60+0x180] ;  /* 0x000180003c4f7984 */ /* 0x000fe80000000000 */
[----:B------:R-:W1:Y:S04]  /*09f0*/  LDS.U8 R54, [R60+0x100] ;  /* 0x000100003c367984 */ /* 0x000e680000000000 */
[----:B------:R-:W-:Y:S04]  /*0a00*/  LDS.U8 R3, [R60+0x80] ;  /* 0x000080003c037984 */ /* 0x000fe80000000000 */
[----:B------:R-:W2:Y:S04]  /*0a10*/  LDS.U8 R56, [R60] ;  /* 0x000000003c387984 */ /* 0x000ea80000000000 */
[----:B------:R-:W-:Y:S04]  /*0a20*/  LDS.U8 R61, [R60+0x181] ;  /* 0x000181003c3d7984 */ /* 0x000fe80000000000 */
[----:B------:R-:W3:Y:S04]  /*0a30*/  LDS.U8 R58, [R60+0x101] ;  /* 0x000101003c3a7984 */ /* 0x000ee80000000000 */
[----:B------:R-:W-:Y:S04]  /*0a40*/  LDS.U8 R55, [R60+0x81] ;  /* 0x000081003c377984 */ /* 0x000fe80000000000 */
[----:B------:R-:W4:Y:S04]  /*0a50*/  LDS.U8 R84, [R60+0x1] ;  /* 0x000001003c547984 */ /* 0x000f280000000000 */
[----:B------:R-:W-:Y:S01]  /*0a60*/  LDS.U8 R85, [R60+0x82] ;  /* 0x000082003c557984 */ /* 0x000fe20000000000 */
[----:B0-----:R-:W-:-:S03]  /*0a70*/  PRMT R59, R88, 0x3340, R57 ;  /* 0x00003340583b7816 */ /* 0x001fc60000000039 */
[----:B------:R-:W-:Y:S04]  /*0a80*/  LDS.U8 R87, [R60+0x183] ;  /* 0x000183003c577984 */ /* 0x000fe80000000000 */
[----:B------:R-:W0:Y:S01]  /*0a90*/  LDS.U8 R88, [R60+0x2] ;  /* 0x000002003c587984 */ /* 0x000e220000000000 */
[----:B-1----:R-:W-:-:S03]  /*0aa0*/  PRMT R79, R54, 0x3340, R79 ;  /* 0x00003340364f7816 */ /* 0x002fc6000000004f */
[----:B------:R-:W1:Y:S04]  /*0ab0*/  LDS.U8 R90, [R60+0x103] ;  /* 0x000103003c5a7984 */ /* 0x000e680000000000 */
[----:B------:R-:W-:Y:S01]  /*0ac0*/  LDS.U8 R57, [R60+0xa0] ;  /* 0x0000a0003c397984 */ /* 0x000fe20000000000 */
[----:B--2---:R-:W-:-:S03]  /*0ad0*/  PRMT R54, R56, 0x3340, R3 ;  /* 0x0000334038367816 */ /* 0x004fc60000000003 */
[----:B------:R-:W-:Y:S01]  /*0ae0*/  LDS.U8 R89, [R60+0x21] ;  /* 0x000021003c597984 */ /* 0x000fe20000000000 */
[----:B------:R-:W-:-:S03]  /*0af0*/  PRMT R79, R54, 0x5410, R79 ;  /* 0x00005410364f7816 */ /* 0x000fc6000000004f */
[----:B------:R-:W-:Y:S01]  /*0b00*/  LDS.U8 R3, [R60+0x83] ;  /* 0x000083003c037984 */ /* 0x000fe20000000000 */
[----:B---3--:R-:W-:-:S03]  /*0b10*/  PRMT R61, R58, 0x3340, R61 ;  /* 0x000033403a3d7816 */ /* 0x008fc6000000003d */
[----:B------:R-:W2:Y:S04]  /*0b20*/  LDS.U8 R56, [R60+0x3] ;  /* 0x000003003c387984 */ /* 0x000ea80000000000 */
[----:B------:R-:W-:Y:S01]  /*0b30*/  LDS.U8 R58, [R60+0x120] ;  /* 0x000120003c3a7984 */ /* 0x000fe20000000000 */
[----:B----4-:R-:W-:-:S03]  /*0b40*/  PRMT R86, R84, 0x3340, R55 ;  /* 0x0000334054567816 */ /* 0x010fc60000000037 */
[----:B------:R-:W-:Y:S01]  /*0b50*/  LDS.U8 R54, [R60+0x122] ;  /* 0x000122003c367984 */ /* 0x000fe20000000000 */
[----:B------:R-:W-:-:S03]  /*0b60*/  PRMT R61, R86, 0x5410, R61 ;  /* 0x00005410563d7816 */ /* 0x000fc6000000003d */
[----:B------:R-:W3:Y:S04]  /*0b70*/  LDS.U8 R55, [R60+0x1a0] ;  /* 0x0001a0003c377984 */ /* 0x000ee80000000000 */
[----:B------:R-:W4:Y:S01]  /*0b80*/  LDS.U8 R84, [R60+0x20] ;  /* 0x000020003c547984 */ /* 0x000f220000000000 */
[----:B0-----:R-:W-:-:S03]  /*0b90*/  PRMT R88, R88, 0x3340, R85 ;  /* 0x0000334058587816 */ /* 0x001fc60000000055 */
[----:B------:R-:W0:Y:S01]  /*0ba0*/  LDS.U8 R86, [R60+0xa1] ;  /* 0x0000a1003c567984 */ /* 0x000e220000000000 */
[----:B------:R-:W-:-:S03]  /*0bb0*/  PRMT R59, R88, 0x5410, R59 ;  /* 0x00005410583b7816 */ /* 0x000fc6000000003b */
[----:B------:R-:W-:Y:S01]  /*0bc0*/  LDS.U8 R92, [R60+0x201] ;  /* 0x000201003c5c7984 */ /* 0x000fe20000000000 */
[----:B-1----:R-:W-:-:S03]  /*0bd0*/  PRMT R85, R90, 0x3340, R87 ;  /* 0x000033405a557816 */ /* 0x002fc60000000057 */
[----:B------:R-:W-:Y:S01]  /*0be0*/  LDS.U8 R87, [R60+0x121] ;  /* 0x000121003c577984 */ /* 0x000fe20000000000 */
[----:B--2---:R-:W-:-:S03]  /*0bf0*/  PRMT R88, R56, 0x3340, R3 ;  /* 0x0000334038587816 */ /* 0x004fc60000000003 */
[----:B------:R-:W1:Y:S04]  /*0c00*/  LDS.U8 R3, [R60+0x1a2] ;  /* 0x0001a2003c037984 */ /* 0x000e680000000000 */
[----:B------:R-:W2:Y:S01]  /*0c10*/  LDS.U8 R56, [R60+0x1a1] ;  /* 0x0001a1003c387984 */ /* 0x000ea20000000000 */
[----:B---3--:R-:W-:-:S03]  /*0c20*/  PRMT R90, R58, 0x3340, R55 ;  /* 0x000033403a5a7816 */ /* 0x008fc60000000037 */
[----:B------:R-:W-:Y:S01]  /*0c30*/  LDS.U8 R55, [R60+0xa2] ;  /* 0x0000a2003c377984 */ /* 0x000fe20000000000 */
[----:B------:R-:W-:Y:S02]  /*0c40*/  PRMT R58, R88, 0x5410, R85 ;  /* 0x00005410583a7816 */ /* 0x000fe40000000055 */
[----:B----4-:R-:W-:Y:S02]  /*0c50*/  PRMT R57, R84, 0x3340, R57 ;  /* 0x0000334054397816 */ /* 0x010fe40000000039 */
[----:B------:R-:W3:Y:S01]  /*0c60*/  LDS.U8 R84, [R60+0x22] ;  /* 0x000022003c547984 */ /* 0x000ee20000000000 */
[----:B------:R-:W-:Y:S02]  /*0c70*/  SHF.R.U32.HI R85, RZ, 0x3, R6 ;  /* 0x00000003ff557819 */ /* 0x000fe40000011606 */
[----:B0-----:R-:W-:Y:S02]  /*0c80*/  PRMT R89, R89, 0x3340, R86 ;  /* 0x0000334059597816 */ /* 0x001fe40000000056 */
[----:B------:R-:W-:Y:S01]  /*0c90*/  LOP3.LUT R91, R85, 0x2, RZ, 0xc0, !PT ;  /* 0x00000002555b7812 */ /* 0x000fe200078ec0ff */
[----:B------:R-:W-:Y:S01]  /*0ca0*/  LDS.U8 R86, [R60+0x123] ;  /* 0x000123003c567984 */ /* 0x000fe20000000000 */
[----:B------:R-:W-:-:S02]  /*0cb0*/  PRMT R57, R57, 0x5410, R90 ;  /* 0x0000541039397816 */ /* 0x000fc4000000005a */
[----:B------:R-:W-:-:S04]  /*0cc0*/  LOP3.LUT R88, R91, 0x1, R6, 0xf8, !PT ;  /* 0x000000015b587812 */ /* 0x000fc800078ef806 */
[----:B------:R-:W-:Y:S02]  /*0cd0*/  LOP3.LUT R88, R88, 0x7fff8, R85, 0xf8, !PT ;  /* 0x0007fff858587812 */ /* 0x000fe400078ef855 */
[----:B------:R-:W0:Y:S01]  /*0ce0*/  LDS.U8 R85, [R60+0x1a3] ;  /* 0x0001a3003c557984 */ /* 0x000e220000000000 */
[----:B-1----:R-:W-:Y:S02]  /*0cf0*/  PRMT R54, R54, 0x3340, R3 ;  /* 0x0000334036367816 */ /* 0x002fe40000000003 */
[----:B------:R-:W-:Y:S02]  /*0d00*/  LEA R3, R88, UR10, 0x2 ;  /* 0x0000000a58037c11 */ /* 0x000fe4000f8e10ff */
[----:B--2---:R-:W-:Y:S01]  /*0d10*/  PRMT R56, R87, 0x3340, R56 ;  /* 0x0000334057387816 */ /* 0x004fe20000000038 */
[----:B------:R-:W-:Y:S03]  /*0d20*/  LDS.U8 R88, [R60+0xa3] ;  /* 0x0000a3003c587984 */ /* 0x000fe60000000000 */
[----:B------:R-:W-:Y:S01]  /*0d30*/  PRMT R56, R89, 0x5410, R56 ;  /* 0x0000541059387816 */ /* 0x000fe20000000038 */
[----:B------:R-:W-:Y:S04]  /*0d40*/  LDS.U8 R87, [R3+0x18c] ;  /* 0x00018c0003577984 */ /* 0x000fe80000000000 */
[----:B------:R-:W1:Y:S01]  /*0d50*/  LDS.U8 R89, [R60+0x23] ;  /* 0x000023003c597984 */ /* 0x000e620000000000 */
[----:B---3--:R-:W-:-:S03]  /*0d60*/  PRMT R55, R84, 0x3340, R55 ;  /* 0x0000334054377816 */ /* 0x008fc60000000037 */
[----:B------:R-:W-:Y:S01]  /*0d70*/  LDS.U8 R91, [R3+0x109] ;  /* 0x00010900035b7984 */ /* 0x000fe20000000000 */
[----:B------:R-:W-:-:S03]  /*0d80*/  PRMT R55, R55, 0x5410, R54 ;  /* 0x0000541037377816 */ /* 0x000fc60000000036 */
[----:B------:R-:W2:Y:S04]  /*0d90*/  LDS.U8 R84, [R3+0x108] ;  /* 0x0001080003547984 */ /* 0x000ea80000000000 */
[----:B------:R-:W-:Y:S01]  /*0da0*/  LDS.U8 R90, [R3+0x11a] ;  /* 0x00011a00035a7984 */ /* 0x000fe20000000000 */
[----:B0-----:R-:W-:-:S03]  /*0db0*/  PRMT R54, R86, 0x3340, R85 ;  /* 0x0000334056367816 */ /* 0x001fc60000000055 */
[----:B------:R-:W0:Y:S01]  /*0dc0*/  LDS.U8 R86, [R3+0x18d] ;  /* 0x00018d0003567984 */ /* 0x000e220000000000 */
[----:B-1----:R-:W-:-:S03]  /*0dd0*/  PRMT R85, R89, 0x3340, R88 ;  /* 0x0000334059557816 */ /* 0x002fc60000000058 */
[----:B------:R-:W-:Y:S01]  /*0de0*/  LDS.U8 R89, [R3] ;  /* 0x0000000003597984 */ /* 0x000fe20000000000 */
[----:B------:R-:W-:-:S03]  /*0df0*/  PRMT R54, R85, 0x5410, R54 ;  /* 0x0000541055367816 */ /* 0x000fc60000000036 */
[----:B------:R-:W-:Y:S01]  /*0e00*/  LDS.U8 R88, [R3+0x85] ;  /* 0x0000850003587984 */ /* 0x000fe20000000000 */
[----:B--2---:R-:W-:-:S03]  /*0e10*/  PRMT R87, R84, 0x3340, R87 ;  /* 0x0000334054577816 */ /* 0x004fc60000000057 */
[----:B------:R-:W1:Y:S01]  /*0e20*/  LDS.U8 R84, [R3+0x84] ;  /* 0x0000840003547984 */ /* 0x000e620000000000 */
[----:B0-----:R-:W-:-:S03]  /*0e30*/  PRMT R86, R91, 0x3340, R86 ;  /* 0x000033405b567816 */ /* 0x001fc60000000056 */
[----:B------:R-:W-:Y:S01]  /*0e40*/  LDS.U8 R91, [R3+0x2] ;  /* 0x00000200035b7984 */ /* 0x000fe20000000000 */
[----:B-1----:R-:W-:-:S03]  /*0e50*/  PRMT R84, R89, 0x3340, R84 ;  /* 0x0000334059547816 */ /* 0x002fc60000000054 */
[----:B------:R-:W0:Y:S01]  /*0e60*/  LDS.U8 R89, [R3+0x1] ;  /* 0x0000010003597984 */ /* 0x000e220000000000 */
[----:B------:R-:W-:-:S03]  /*0e70*/  PRMT R87, R84, 0x5410, R87 ;  /* 0x0000541054577816 */ /* 0x000fc60000000057 */
[----:B------:R-:W1:Y:S02]  /*0e80*/  LDS.U8 R84, [R3+0x86] ;  /* 0x0000860003547984 */ /* 0x000e640000000000 */
[-C--:B------:R-:W-:Y:S02]  /*0e90*/  IDP.4A.S8.S8 R78, R79, R87.reuse, R78 ;  /* 0x000000574f4e7226 */ /* 0x080fe4000000064e */
[-C--:B------:R-:W-:Y:S02]  /*0ea0*/  IDP.4A.S8.S8 R77, R61, R87.reuse, R77 ;  /* 0x000000573d4d7226 */ /* 0x080fe4000000064d */
[-C--:B------:R-:W-:Y:S02]  /*0eb0*/  IDP.4A.S8.S8 R76, R59, R87.reuse, R76 ;  /* 0x000000573b4c7226 */ /* 0x080fe4000000064c */
[-C--:B------:R-:W-:Y:S02]  /*0ec0*/  IDP.4A.S8.S8 R75, R58, R87.reuse, R75 ;  /* 0x000000573a4b7226 */ /* 0x080fe4000000064b */
[----:B------:R-:W-:-:S02]  /*0ed0*/  IDP.4A.S8.S8 R74, R57, R87, R74 ;  /* 0x00000057394a7226 */ /* 0x000fc4000000064a */
[-C--:B------:R-:W-:Y:S02]  /*0ee0*/  IDP.4A.S8.S8 R73, R56, R87.reuse, R73 ;  /* 0x0000005738497226 */ /* 0x080fe40000000649 */
[-C--:B------:R-:W-:Y:S02]  /*0ef0*/  IDP.4A.S8.S8 R72, R55, R87.reuse, R72 ;  /* 0x0000005737487226 */ /* 0x080fe40000000648 */
[----:B------:R-:W-:Y:S02]  /*0f00*/  IDP.4A.S8.S8 R71, R54, R87, R71 ;  /* 0x0000005736477226 */ /* 0x000fe40000000647 */
[----:B------:R-:W-:Y:S01]  /*0f10*/  LDS.U8 R87, [R3+0x10b] ;  /* 0x00010b0003577984 */ /* 0x000fe20000000000 */
[----:B0-----:R-:W-:-:S03]  /*0f20*/  PRMT R89, R89, 0x3340, R88 ;  /* 0x0000334059597816 */ /* 0x001fc60000000058 */
[----:B------:R-:W0:Y:S01]  /*0f30*/  LDS.U8 R88, [R3+0x18f] ;  /* 0x00018f0003587984 */ /* 0x000e220000000000 */
[----:B------:R-:W-:-:S03]  /*0f40*/  PRMT R85, R89, 0x5410, R86 ;  /* 0x0000541059557816 */ /* 0x000fc60000000056 */
[----:B------:R-:W-:Y:S01]  /*0f50*/  LDS.U8 R86, [R3+0x18e] ;  /* 0x00018e0003567984 */ /* 0x000fe20000000000 */
[----:B-1----:R-:W-:Y:S01]  /*0f60*/  PRMT R84, R91, 0x3340, R84 ;  /* 0x000033405b547816 */ /* 0x002fe20000000054 */
[-C--:B------:R-:W-:Y:S02]  /*0f70*/  IDP.4A.S8.S8 R70, R79, R85.reuse, R70 ;  /* 0x000000554f467226 */ /* 0x080fe40000000646 */
[----:B------:R-:W1:Y:S01]  /*0f80*/  LDS.U8 R89, [R3+0x10a] ;  /* 0x00010a0003597984 */ /* 0x000e620000000000 */
[-C--:B------:R-:W-:Y:S02]  /*0f90*/  IDP.4A.S8.S8 R69, R61, R85.reuse, R69 ;  /* 0x000000553d457226 */ /* 0x080fe40000000645 */
[-C--:B------:R-:W-:Y:S01]  /*0fa0*/  IDP.4A.S8.S8 R68, R59, R85.reuse, R68 ;  /* 0x000000553b447226 */ /* 0x080fe20000000644 */
[----:B------:R-:W-:Y:S01]  /*0fb0*/  LDS.U8 R91, [R3+0x10] ;  /* 0x00001000035b7984 */ /* 0x000fe20000000000 */
        /* <DEDUP_REMOVED lines=8> */
[----:B-1----:R-:W-:-:S03]  /*1040*/  PRMT R86, R89, 0x3340, R86 ;  /* 0x0000334059567816 */ /* 0x002fc60000000056 */
[----:B------:R-:W-:Y:S01]  /*1050*/  LDS.U8 R89, [R3+0x118] ;  /* 0x0001180003597984 */ /* 0x000fe20000000000 */
        /* <DEDUP_REMOVED lines=10> */
[----:B------:R-:W2:Y:S01]  /*1100*/  LDS.U8 R84, [R3+0x19c] ;  /* 0x00019c0003547984 */ /* 0x000ea20000000000 */
[----:B0-----:R-:W-:-:S03]  /*1110*/  PRMT R88, R91, 0x3340, R88 ;  /* 0x000033405b587816 */ /* 0x001fc60000000058 */
[----:B------:R-:W-:Y:S01]  /*1120*/  LDS.U8 R91, [R3+0x13] ;  /* 0x00001300035b7984 */ /* 0x000fe20000000000 */
[----:B-1----:R-:W-:-:S04]  /*1130*/  PRMT R86, R86, 0x3340, R85 ;  /* 0x0000334056567816 */ /* 0x002fc80000000055 */
[----:B------:R-:W-:Y:S02]  /*1140*/  PRMT R87, R86, 0x5410, R87 ;  /* 0x0000541056577816 */ /* 0x000fe40000000057 */
[----:B------:R-:W-:Y:S03]  /*1150*/  LDS.U8 R86, [R3+0x119] ;  /* 0x0001190003567984 */ /* 0x000fe60000000000 */
[-C--:B------:R-:W-:Y:S02]  /*1160*/  IDP.4A.S8.S8 R15, R79, R87.reuse, R15 ;  /* 0x000000574f0f7226 */ /* 0x080fe4000000060f */
[-C--:B------:R-:W-:Y:S02]  /*1170*/  IDP.4A.S8.S8 R16, R61, R87.reuse, R16 ;  /* 0x000000573d107226 */ /* 0x080fe40000000610 */
[-C--:B------:R-:W-:Y:S02]  /*1180*/  IDP.4A.S8.S8 R17, R59, R87.reuse, R17 ;  /* 0x000000573b117226 */ /* 0x080fe40000000611 */
[----:B------:R-:W-:-:S02]  /*1190*/  IDP.4A.S8.S8 R18, R58, R87, R18 ;  /* 0x000000573a127226 */ /* 0x000fc40000000612 */
[-C--:B------:R-:W-:Y:S01]  /*11a0*/  IDP.4A.S8.S8 R19, R57, R87.reuse, R19 ;  /* 0x0000005739137226 */ /* 0x080fe20000000613 */
[----:B--2---:R-:W-:Y:S01]  /*11b0*/  PRMT R85, R89, 0x3340, R84 ;  /* 0x0000334059557816 */ /* 0x004fe20000000054 */
[-C--:B------:R-:W-:Y:S01]  /*11c0*/  IDP.4A.S8.S8 R20, R56, R87.reuse, R20 ;  /* 0x0000005738147226 */ /* 0x080fe20000000614 */
[----:B------:R-:W0:Y:S01]  /*11d0*/  LDS.U8 R84, [R3+0x19d] ;  /* 0x00019d0003547984 */ /* 0x000e220000000000 */
[-C--:B------:R-:W-:Y:S01]  /*11e0*/  IDP.4A.S8.S8 R21, R55, R87.reuse, R21 ;  /* 0x0000005737157226 */ /* 0x080fe20000000615 */
[----:B------:R-:W-:Y:S01]  /*11f0*/  PRMT R88, R88, 0x5410, R85 ;  /* 0x0000541058587816 */ /* 0x000fe20000000055 */
[----:B------:R-:W-:Y:S01]  /*1200*/  IDP.4A.S8.S8 R22, R54, R87, R22 ;  /* 0x0000005736167226 */ /* 0x000fe20000000616 */
[----:B------:R-:W-:Y:S03]  /*1210*/  LDS.U8 R85, [R3+0x19e] ;  /* 0x00019e0003557984 */ /* 0x000fe60000000000 */
[-C--:B------:R-:W-:Y:S01]  /*1220*/  IDP.4A.S8.S8 R23, R79, R88.reuse, R23 ;  /* 0x000000584f177226 */ /* 0x080fe20000000617 */
[----:B------:R-:W-:Y:S01]  /*1230*/  LDS.U8 R87, [R3+0x95] ;  /* 0x0000950003577984 */ /* 0x000fe20000000000 */
[----:B------:R-:W-:-:S02]  /*1240*/  IDP.4A.S8.S8 R24, R61, R88, R24 ;  /* 0x000000583d187226 */ /* 0x000fc40000000618 */
[-C--:B------:R-:W-:Y:S01]  /*1250*/  IDP.4A.S8.S8 R25, R59, R88.reuse, R25 ;  /* 0x000000583b197226 */ /* 0x080fe20000000619 */
[----:B------:R-:W-:Y:S01]  /*1260*/  LDS.U8 R89, [R3+0x11b] ;  /* 0x00011b0003597984 */ /* 0x000fe20000000000 */
[-C--:B------:R-:W-:Y:S02]  /*1270*/  IDP.4A.S8.S8 R28, R56, R88.reuse, R28 ;  /* 0x00000058381c7226 */ /* 0x080fe4000000061c */
[-C--:B------:R-:W-:Y:S02]  /*1280*/  IDP.4A.S8.S8 R29, R55, R88.reuse, R29 ;  /* 0x00000058371d7226 */ /* 0x080fe4000000061d */
[-C--:B------:R-:W-:Y:S02]  /*1290*/  IDP.4A.S8.S8 R30, R54, R88.reuse, R30 ;  /* 0x00000058361e7226 */ /* 0x080fe4000000061e */
[-C--:B------:R-:W-:Y:S02]  /*12a0*/  IDP.4A.S8.S8 R26, R58, R88.reuse, R26 ;  /* 0x000000583a1a7226 */ /* 0x080fe4000000061a */
[----:B------:R-:W-:-:S02]  /*12b0*/  IDP.4A.S8.S8 R27, R57, R88, R27 ;  /* 0x00000058391b7226 */ /* 0x000fc4000000061b */
[----:B------:R-:W-:Y:S01]  /*12c0*/  LDS.U8 R88, [R3+0x210] ;  /* 0x0002100003587984 */ /* 0x000fe20000000000 */
[----:B0-----:R-:W-:-:S03]  /*12d0*/  PRMT R86, R86, 0x3340, R84 ;  /* 0x0000334056567816 */ /* 0x001fc60000000054 */
[----:B------:R-:W0:Y:S02]  /*12e0*/  LDS.U8 R84, [R3+0x11] ;  /* 0x0000110003547984 */ /* 0x000e240000000000 */
[----:B0-----:R-:W-:Y:S02]  /*12f0*/  PRMT R87, R84, 0x3340, R87 ;  /* 0x0000334054577816 */ /* 0x001fe40000000057 */
[----:B------:R-:W-:Y:S02]  /*1300*/  PRMT R84, R90, 0x3340, R85 ;  /* 0x000033405a547816 */ /* 0x000fe40000000055 */
[----:B------:R-:W-:Y:S01]  /*1310*/  LDS.U8 R85, [R3+0x96] ;  /* 0x0000960003557984 */ /* 0x000fe20000000000 */
[----:B------:R-:W-:-:S03]  /*1320*/  PRMT R87, R87, 0x5410, R86 ;  /* 0x0000541057577816 */ /* 0x000fc60000000056 */
[----:B------:R-:W0:Y:S02]  /*1330*/  LDS.U8 R90, [R3+0x12] ;  /* 0x00001200035a7984 */ /* 0x000e240000000000 */
[-C--:B------:R-:W-:Y:S02]  /*1340*/  IDP.4A.S8.S8 R31, R79, R87.reuse, R31 ;  /* 0x000000574f1f7226 */ /* 0x080fe4000000061f */
[----:B------:R-:W1:Y:S01]  /*1350*/  LDS.U8 R86, [R3+0x19f] ;  /* 0x00019f0003567984 */ /* 0x000e620000000000 */
        /* <DEDUP_REMOVED lines=10> */
[----:B------:R-:W-:-:S03]  /*1400*/  PRMT R85, R85, 0x5410, R84 ;  /* 0x0000541055557816 */ /* 0x000fc60000000054 */
[----:B------:R-:W0:Y:S01]  /*1410*/  LDS.U8 R84, [R3+0x97] ;  /* 0x0000970003547984 */ /* 0x000e220000000000 */
[----:B-1----:R-:W-:Y:S01]  /*1420*/  PRMT R86, R89, 0x3340, R86 ;  /* 0x0000334059567816 */ /* 0x002fe20000000056 */
[-C--:B------:R-:W-:Y:S02]  /*1430*/  IDP.4A.S8.S8 R39, R79, R85.reuse, R39 ;  /* 0x000000554f277226 */ /* 0x080fe40000000627 */
[----:B------:R-:W-:Y:S01]  /*1440*/  LDS.U8 R89, [R60+0x380] ;  /* 0x000380003c597984 */ /* 0x000fe20000000000 */
[-C--:B------:R-:W-:Y:S02]  /*1450*/  IDP.4A.S8.S8 R40, R61, R85.reuse, R40 ;  /* 0x000000553d287226 */ /* 0x080fe40000000628 */
[-C--:B------:R-:W-:Y:S02]  /*1460*/  IDP.4A.S8.S8 R41, R59, R85.reuse, R41 ;  /* 0x000000553b297226 */ /* 0x080fe40000000629 */
[-C--:B------:R-:W-:Y:S02]  /*1470*/  IDP.4A.S8.S8 R42, R58, R85.reuse, R42 ;  /* 0x000000553a2a7226 */ /* 0x080fe4000000062a */
[----:B------:R-:W-:-:S02]  /*1480*/  IDP.4A.S8.S8 R43, R57, R85, R43 ;  /* 0x00000055392b7226 */ /* 0x000fc4000000062b */
[-C--:B------:R-:W-:Y:S01]  /*1490*/  IDP.4A.S8.S8 R44, R56, R85.reuse, R44 ;  /* 0x00000055382c7226 */ /* 0x080fe2000000062c */
[----:B--2---:R-:W-:Y:S01]  /*14a0*/  PRMT R87, R88, 0x3340, R87 ;  /* 0x0000334058577816 */ /* 0x004fe20000000057 */
[-C--:B------:R-:W-:Y:S01]  /*14b0*/  IDP.4A.S8.S8 R45, R55, R85.reuse, R45 ;  /* 0x00000055372d7226 */ /* 0x080fe2000000062d */
[----:B------:R-:W-:Y:S01]  /*14c0*/  LDS.U8 R88, [R3+0x319] ;  /* 0x0003190003587984 */ /* 0x000fe20000000000 */
[----:B------:R-:W-:-:S03]  /*14d0*/  IDP.4A.S8.S8 R46, R54, R85, R46 ;  /* 0x00000055362e7226 */ /* 0x000fc6000000062e */
[----:B------:R-:W-:Y:S01]  /*14e0*/  LDS.U8 R85, [R3+0x39c] ;  /* 0x00039c0003557984 */ /* 0x000fe20000000000 */
[----:B0-----:R-:W-:Y:S01]  /*14f0*/  PRMT R84, R91, 0x3340, R84 ;  /* 0x000033405b547816 */ /* 0x001fe20000000054 */
[----:B------:R-:W-:Y:S02]  /*1500*/  ULOP3.LUT UR8, UR8, 0x400, URZ, 0x3c, !UPT ;  /* 0x0000040008087892 */ /* 0x000fe4000f8e3cff */
[----:B------:R-:W-:Y:S01]  /*1510*/  LDS.U8 R91, [R3+0x222] ;  /* 0x00022200035b7984 */ /* 0x000fe20000000000 */
[----:B------:R-:W-:-:S03]  /*1520*/  PRMT R84, R84, 0x5410, R86 ;  /* 0x0000541054547816 */ /* 0x000fc60000000056 */
[----:B------:R-:W0:Y:S02]  /*1530*/  LDS.U8 R86, [R3+0x318] ;  /* 0x0003180003567984 */ /* 0x000e240000000000 */
[-C--:B------:R-:W-:Y:S02]  /*1540*/  IDP.4A.S8.S8 R47, R79, R84.reuse, R47 ;  /* 0x000000544f2f7226 */ /* 0x080fe4000000062f */
[-C--:B------:R-:W-:Y:S01]  /*1550*/  IDP.4A.S8.S8 R48, R61, R84.reuse, R48 ;  /* 0x000000543d307226 */ /* 0x080fe20000000630 */
[----:B------:R-:W-:Y:S01]  /*1560*/  LDS.U8 R79, [R60+0x200] ;  /* 0x000200003c4f7984 */ /* 0x000fe20000000000 */
[-C--:B------:R-:W-:Y:S02]  /*1570*/  IDP.4A.S8.S8 R49, R59, R84.reuse, R49 ;  /* 0x000000543b317226 */ /* 0x080fe40000000631 */
[-C--:B------:R-:W-:Y:S01]  /*1580*/  IDP.4A.S8.S8 R52, R56, R84.reuse, R52 ;  /* 0x0000005438347226 */ /* 0x080fe20000000634 */
[----:B------:R-:W1:Y:S01]  /*1590*/  LDS.U8 R61, [R60+0x280] ;  /* 0x000280003c3d7984 */ /* 0x000e620000000000 */
[----:B------:R-:W-:-:S02]  /*15a0*/  IDP.4A.S8.S8 R53, R55, R84, R53 ;  /* 0x0000005437357226 */ /* 0x000fc40000000635 */
[-C--:B------:R-:W-:Y:S01]  /*15b0*/  IDP.4A.S8.S8 R50, R58, R84.reuse, R50 ;  /* 0x000000543a327226 */ /* 0x080fe20000000632 */
[----:B------:R-:W2:Y:S01]  /*15c0*/  LDS.U8 R59, [R60+0x300] ;  /* 0x000300003c3b7984 */ /* 0x000ea20000000000 */
[-C--:B------:R-:W-:Y:S02]  /*15d0*/  IDP.4A.S8.S8 R51, R57, R84.reuse, R51 ;  /* 0x0000005439337226 */ /* 0x080fe40000000633 */
[----:B------:R-:W-:Y:S01]  /*15e0*/  IDP.4A.S8.S8 R54, R54, R84, R62 ;  /* 0x0000005436367226 */ /* 0x000fe2000000063e */
[----:B------:R-:W-:Y:S04]  /*15f0*/  LDS.U8 R57, [R60+0x383] ;  /* 0x000383003c397984 */ /* 0x000fe80000000000 */
[----:B------:R-:W-:Y:S04]  /*1600*/  LDS.U8 R84, [R60+0x302] ;  /* 0x000302003c547984 */ /* 0x000fe80000000000 */
[----:B------:R-:W-:Y:S04]  /*1610*/  LDS.U8 R62, [R60+0x202] ;  /* 0x000202003c3e7984 */ /* 0x000fe80000000000 */
[----:B------:R-:W3:Y:S01]  /*1620*/  LDS.U8 R58, [R60+0x303] ;  /* 0x000303003c3a7984 */ /* 0x000ee20000000000 */
[----:B0-----:R-:W-:-:S03]  /*1630*/  PRMT R86, R86, 0x3340, R85 ;  /* 0x0000334056567816 */ /* 0x001fc60000000055 */
[----:B------:R-:W0:Y:S01]  /*1640*/  LDS.U8 R85, [R60+0x281] ;  /* 0x000281003c557984 */ /* 0x000e220000000000 */
[----:B------:R-:W-:Y:S02]  /*1650*/  PRMT R86, R87, 0x5410, R86 ;  /* 0x0000541057567816 */ /* 0x000fe40000000056 */
[----:B-1----:R-:W-:Y:S02]  /*1660*/  PRMT R56, R79, 0x3340, R61 ;  /* 0x000033404f387816 */ /* 0x002fe4000000003d */
[----:B------:R-:W1:Y:S01]  /*1670*/  LDS.U8 R79, [R60+0x381] ;  /* 0x000381003c4f7984 */ /* 0x000e620000000000 */
[----:B--2---:R-:W-:-:S03]  /*1680*/  PRMT R55, R59, 0x3340, R89 ;  /* 0x000033403b377816 */ /* 0x004fc60000000059 */
[----:B------:R-:W2:Y:S01]  /*1690*/  LDS.U8 R61, [R60+0x382] ;  /* 0x000382003c3d7984 */ /* 0x000ea20000000000 */
[----:B------:R-:W-:-:S03]  /*16a0*/  PRMT R55, R56, 0x5410, R55 ;  /* 0x0000541038377816 */ /* 0x000fc60000000037 */
[----:B------:R-:W4:Y:S02]  /*16b0*/  LDS.U8 R59, [R60+0x282] ;  /* 0x000282003c3b7984 */ /* 0x000f240000000000 */
[----:B------:R-:W-:Y:S02]  /*16c0*/  IDP.4A.S8.S8 R78, R55, R86, R78 ;  /* 0x00000056374e7226 */ /* 0x000fe4000000064e */
[----:B------:R-:W-:Y:S01]  /*16d0*/  LDS.U8 R89, [R60+0x223] ;  /* 0x000223003c597984 */ /* 0x000fe20000000000 */
[----:B---3--:R-:W-:-:S03]  /*16e0*/  PRMT R58, R58, 0x3340, R57 ;  /* 0x000033403a3a7816 */ /* 0x008fc60000000039 */
[----:B------:R-:W-:Y:S01]  /*16f0*/  LDS.U8 R57, [R3+0x295] ;  /* 0x0002950003397984 */ /* 0x000fe20000000000 */
[----:B0-----:R-:W-:-:S03]  /*1700*/  PRMT R92, R92, 0x3340, R85 ;  /* 0x000033405c5c7816 */ /* 0x001fc60000000055 */
[----:B------:R-:W-:Y:S01]  /*1710*/  LDS.U8 R85, [R60+0x3a0] ;  /* 0x0003a0003c557984 */ /* 0x000fe20000000000 */
[----:B-1----:R-:W-:-:S03]  /*1720*/  PRMT R79, R90, 0x3340, R79 ;  /* 0x000033405a4f7816 */ /* 0x002fc6000000004f */
[----:B------:R-:W-:Y:S01]  /*1730*/  LDS.U8 R90, [R3+0x211] ;  /* 0x00021100035a7984 */ /* 0x000fe20000000000 */
[----:B------:R-:W-:Y:S02]  /*1740*/  PRMT R56, R92, 0x5410, R79 ;  /* 0x000054105c387816 */ /* 0x000fe4000000004f */
[----:B--2---:R-:W-:Y:S01]  /*1750*/  PRMT R61, R84, 0x3340, R61 ;  /* 0x00003340543d7816 */ /* 0x004fe2000000003d */
[----:B------:R-:W0:Y:S01]  /*1760*/  LDS.U8 R92, [R60+0x320] ;  /* 0x000320003c5c7984 */ /* 0x000e220000000000 */
[----:B----4-:R-:W-:Y:S01]  /*1770*/  PRMT R62, R62, 0x3340, R59 ;  /* 0x000033403e3e7816 */ /* 0x010fe2000000003b */
[----:B------:R-:W-:Y:S02]  /*1780*/  IDP.4A.S8.S8 R77, R56, R86, R77 ;  /* 0x00000056384d7226 */ /* 0x000fe4000000064d */
[----:B------:R-:W-:Y:S04]  /*1790*/  LDS.U8 R59, [R60+0x283] ;  /* 0x000283003c3b7984 */ /* 0x000fe80000000000 */
[----:B------:R-:W1:Y:S04]  /*17a0*/  LDS.U8 R84, [R60+0x203] ;  /* 0x000203003c547984 */ /* 0x000e680000000000 */
[----:B------:R-:W2:Y:S01]  /*17b0*/  LDS.U8 R79, [R3+0x39d] ;  /* 0x00039d00034f7984 */ /* 0x000ea20000000000 */
[----:B0-----:R-:W-:-:S03]  /*17c0*/  PRMT R92, R92, 0x3340, R85 ;  /* 0x000033405c5c7816 */ /* 0x001fc60000000055 */
[----:B------:R-:W-:Y:S01]  /*17d0*/  LDS.U8 R85, [R60+0x321] ;  /* 0x000321003c557984 */ /* 0x000fe20000000000 */
[----:B-1----:R-:W-:-:S03]  /*17e0*/  PRMT R59, R84, 0x3340, R59 ;  /* 0x00003340543b7816 */ /* 0x002fc6000000003b */
[----:B------:R-:W0:Y:S01]  /*17f0*/  LDS.U8 R84, [R60+0x3a1] ;  /* 0x0003a1003c547984 */ /* 0x000e220000000000 */
[----:B--2---:R-:W-:Y:S02]  /*1800*/  PRMT R79, R88, 0x3340, R79 ;  /* 0x00003340584f7816 */ /* 0x004fe4000000004f */
[----:B------:R-:W-:Y:S02]  /*1810*/  PRMT R88, R90, 0x3340, R57 ;  /* 0x000033405a587816 */ /* 0x000fe40000000039 */
[----:B------:R-:W-:Y:S01]  /*1820*/  LDS.U8 R57, [R60+0x2a0] ;  /* 0x0002a0003c397984 */ /* 0x000fe20000000000 */
[----:B------:R-:W-:Y:S02]  /*1830*/  PRMT R58, R59, 0x5410, R58 ;  /* 0x000054103b3a7816 */ /* 0x000fe4000000003a */
[----:B------:R-:W-:Y:S01]  /*1840*/  PRMT R79, R88, 0x5410, R79 ;  /* 0x00005410584f7816 */ /* 0x000fe2000000004f */
[----:B------:R-:W1:Y:S02]  /*1850*/  LDS.U8 R90, [R60+0x220] ;  /* 0x000220003c5a7984 */ /* 0x000e640000000000 */
[----:B------:R-:W-:-:S02]  /*1860*/  IDP.4A.S8.S8 R75, R58, R86, R75 ;  /* 0x000000563a4b7226 */ /* 0x000fc4000000064b */
[----:B------:R-:W-:Y:S01]  /*1870*/  LDS.U8 R88, [R60+0x322] ;  /* 0x000322003c587984 */ /* 0x000fe20000000000 */
[-C--:B------:R-:W-:Y:S02]  /*1880*/  IDP.4A.S8.S8 R70, R55, R79.reuse, R70 ;  /* 0x0000004f37467226 */ /* 0x080fe40000000646 */
[-C--:B------:R-:W-:Y:S02]  /*1890*/  IDP.4A.S8.S8 R69, R56, R79.reuse, R69 ;  /* 0x0000004f38457226 */ /* 0x080fe40000000645 */
[----:B------:R-:W-:Y:S01]  /*18a0*/  IDP.4A.S8.S8 R67, R58, R79, R67 ;  /* 0x0000004f3a437226 */ /* 0x000fe20000000643 */
[----:B0-----:R-:W-:Y:S02]  /*18b0*/  PRMT R84, R85, 0x3340, R84 ;  /* 0x0000334055547816 */ /* 0x001fe40000000054 */
[----:B------:R-:W0:Y:S01]  /*18c0*/  LDS.U8 R85, [R60+0x3a2] ;  /* 0x0003a2003c557984 */ /* 0x000e220000000000 */
[----:B-1----:R-:W-:Y:S02]  /*18d0*/  PRMT R87, R90, 0x3340, R57 ;  /* 0x000033405a577816 */ /* 0x002fe40000000039 */
[----:B------:R-:W-:Y:S01]  /*18e0*/  PRMT R57, R62, 0x5410, R61 ;  /* 0x000054103e397816 */ /* 0x000fe2000000003d */
[----:B------:R-:W-:Y:S01]  /*18f0*/  LDS.U8 R90, [R60+0x222] ;  /* 0x000222003c5a7984 */ /* 0x000fe20000000000 */
[----:B------:R-:W-:-:S03]  /*1900*/  PRMT R59, R87, 0x5410, R92 ;  /* 0x00005410573b7816 */ /* 0x000fc6000000005c */
[----:B------:R-:W-:Y:S01]  /*1910*/  LDS.U8 R61, [R60+0x2a1] ;  /* 0x0002a1003c3d7984 */ /* 0x000fe20000000000 */
[-C--:B------:R-:W-:Y:S02]  /*1920*/  IDP.4A.S8.S8 R76, R57, R86.reuse, R76 ;  /* 0x00000056394c7226 */ /* 0x080fe4000000064c */
[----:B------:R-:W-:Y:S01]  /*1930*/  IDP.4A.S8.S8 R74, R59, R86, R74 ;  /* 0x000000563b4a7226 */ /* 0x000fe2000000064a */
[----:B------:R-:W1:Y:S01]  /*1940*/  LDS.U8 R62, [R60+0x221] ;  /* 0x000221003c3e7984 */ /* 0x000e620000000000 */
[-C--:B------:R-:W-:Y:S02]  /*1950*/  IDP.4A.S8.S8 R68, R57, R79.reuse, R68 ;  /* 0x0000004f39447226 */ /* 0x080fe40000000644 */
[----:B------:R-:W-:Y:S01]  /*1960*/  IDP.4A.S8.S8 R66, R59, R79, R66 ;  /* 0x0000004f3b427226 */ /* 0x000fe20000000642 */
[----:B------:R-:W2:Y:S04]  /*1970*/  LDS.U8 R87, [R60+0x2a2] ;  /* 0x0002a2003c577984 */ /* 0x000ea80000000000 */
[----:B------:R-:W-:Y:S01]  /*1980*/  LDS.U8 R92, [R3+0x223] ;  /* 0x00022300035c7984 */ /* 0x000fe20000000000 */
[----:B0-----:R-:W-:-:S03]  /*1990*/  PRMT R85, R88, 0x3340, R85 ;  /* 0x0000334058557816 */ /* 0x001fc60000000055 */
[----:B------:R-:W0:Y:S01]  /*19a0*/  LDS.U8 R88, [R60+0x2a3] ;  /* 0x0002a3003c587984 */ /* 0x000e220000000000 */
[----:B-1----:R-:W-:-:S03]  /*19b0*/  PRMT R61, R62, 0x3340, R61 ;  /* 0x000033403e3d7816 */ /* 0x002fc6000000003d */
[----:B------:R-:W-:Y:S01]  /*19c0*/  LDS.U8 R62, [R60+0x3a3] ;  /* 0x0003a3003c3e7984 */ /* 0x000fe20000000000 */
[----:B--2---:R-:W-:-:S03]  /*19d0*/  PRMT R90, R90, 0x3340, R87 ;  /* 0x000033405a5a7816 */ /* 0x004fc60000000057 */
[----:B------:R1:W2:Y:S02]  /*19e0*/  LDS.U8 R87, [R60+0x323] ;  /* 0x000323003c577984 */ /* 0x0002a40000000000 */
[----:B-1----:R-:W-:Y:S02]  /*19f0*/  PRMT R60, R61, 0x5410, R84 ;  /* 0x000054103d3c7816 */ /* 0x002fe40000000054 */
[----:B------:R-:W-:Y:S01]  /*1a00*/  PRMT R61, R90, 0x5410, R85 ;  /* 0x000054105a3d7816 */ /* 0x000fe20000000055 */
[----:B------:R-:W-:Y:S02]  /*1a10*/  LDS.U8 R84, [R3+0x296] ;  /* 0x0002960003547984 */ /* 0x000fe40000000000 */
[CC--:B------:R-:W-:Y:S02]  /*1a20*/  IDP.4A.S8.S8 R73, R60.reuse, R86.reuse, R73 ;  /* 0x000000563c497226 */ /* 0x0c0fe40000000649 */
[----:B------:R-:W-:Y:S01]  /*1a30*/  LDS.U8 R85, [R3+0x39e] ;  /* 0x00039e0003557984 */ /* 0x000fe20000000000 */
[----:B------:R-:W-:Y:S01]  /*1a40*/  IDP.4A.S8.S8 R72, R61, R86, R72 ;  /* 0x000000563d487226 */ /* 0x000fe20000000648 */
[----:B0-----:R-:W-:Y:S01]  /*1a50*/  PRMT R89, R89, 0x3340, R88 ;  /* 0x0000334059597816 */ /* 0x001fe20000000058 */
[-C--:B------:R-:W-:Y:S01]  /*1a60*/  IDP.4A.S8.S8 R65, R60, R79.reuse, R65 ;  /* 0x0000004f3c417226 */ /* 0x080fe20000000641 */
[----:B------:R-:W0:Y:S01]  /*1a70*/  LDS.U8 R88, [R3+0x31a] ;  /* 0x00031a0003587984 */ /* 0x000e220000000000 */
[----:B------:R-:W-:-:S03]  /*1a80*/  IDP.4A.S8.S8 R64, R61, R79, R64 ;  /* 0x0000004f3d407226 */ /* 0x000fc60000000640 */
[----:B------:R-:W-:Y:S01]  /*1a90*/  LDS.U8 R90, [R3+0x329] ;  /* 0x00032900035a7984 */ /* 0x000fe20000000000 */
[----:B--2---:R-:W-:-:S03]  /*1aa0*/  PRMT R62, R87, 0x3340, R62 ;  /* 0x00003340573e7816 */ /* 0x004fc6000000003e */
[----:B------:R-:W1:Y:S01]  /*1ab0*/  LDS.U8 R87, [R3+0x212] ;  /* 0x0002120003577984 */ /* 0x000e620000000000 */
[----:B------:R-:W-:-:S03]  /*1ac0*/  PRMT R62, R89, 0x5410, R62 ;  /* 0x00005410593e7816 */ /* 0x000fc6000000003e */
[----:B------:R-:W-:Y:S02]  /*1ad0*/  LDS.U8 R89, [R3+0x213] ;  /* 0x0002130003597984 */ /* 0x000fe40000000000 */
[C---:B------:R-:W-:Y:S02]  /*1ae0*/  IDP.4A.S8.S8 R71, R62.reuse, R86, R71 ;  /* 0x000000563e477226 */ /* 0x040fe40000000647 */
[----:B------:R-:W-:Y:S01]  /*1af0*/  LDS.U8 R86, [R3+0x31b] ;  /* 0x00031b0003567984 */ /* 0x000fe20000000000 */
[----:B------:R-:W-:-:S03]  /*1b00*/  IDP.4A.S8.S8 R63, R62, R79, R63 ;  /* 0x0000004f3e3f7226 */ /* 0x000fc6000000063f */
[----:B------:R-:W-:Y:S01]  /*1b10*/  LDS.U8 R79, [R3+0x2a4] ;  /* 0x0002a400034f7984 */ /* 0x000fe20000000000 */
[----:B0-----:R-:W-:-:S03]  /*1b20*/  PRMT R88, R88, 0x3340, R85 ;  /* 0x0000334058587816 */ /* 0x001fc60000000055 */
[----:B------:R-:W0:Y:S01]  /*1b30*/  LDS.U8 R85, [R3+0x39f] ;  /* 0x00039f0003557984 */ /* 0x000e220000000000 */
[----:B-1----:R-:W-:-:S03]  /*1b40*/  PRMT R87, R87, 0x3340, R84 ;  /* 0x0000334057577816 */ /* 0x002fc60000000054 */
[----:B------:R-:W1:Y:S01]  /*1b50*/  LDS.U8 R84, [R3+0x297] ;  /* 0x0002970003547984 */ /* 0x000e620000000000 */
[----:B------:R-:W-:-:S03]  /*1b60*/  PRMT R87, R87, 0x5410, R88 ;  /* 0x0000541057577816 */ /* 0x000fc60000000058 */
[----:B------:R-:W-:Y:S02]  /*1b70*/  LDS.U8 R88, [R3+0x328] ;  /* 0x0003280003587984 */ /* 0x000fe40000000000 */
[-C--:B------:R-:W-:Y:S02]  /*1b80*/  IDP.4A.S8.S8 R7, R55, R87.reuse, R7 ;  /* 0x0000005737077226 */ /* 0x080fe40000000607 */
[-C--:B------:R-:W-:Y:S02]  /*1b90*/  IDP.4A.S8.S8 R8, R56, R87.reuse, R8 ;  /* 0x0000005738087226 */ /* 0x080fe40000000608 */
[-C--:B------:R-:W-:Y:S02]  /*1ba0*/  IDP.4A.S8.S8 R9, R57, R87.reuse, R9 ;  /* 0x0000005739097226 */ /* 0x080fe40000000609 */
[-C--:B------:R-:W-:Y:S02]  /*1bb0*/  IDP.4A.S8.S8 R10, R58, R87.reuse, R10 ;  /* 0x000000573a0a7226 */ /* 0x080fe4000000060a */
[-C--:B------:R-:W-:Y:S01]  /*1bc0*/  IDP.4A.S8.S8 R11, R59, R87.reuse, R11 ;  /* 0x000000573b0b7226 */ /* 0x080fe2000000060b */
[----:B0-----:R-:W-:Y:S01]  /*1bd0*/  PRMT R86, R86, 0x3340, R85 ;  /* 0x0000334056567816 */ /* 0x001fe20000000055 */
[-C--:B------:R-:W-:Y:S01]  /*1be0*/  IDP.4A.S8.S8 R12, R60, R87.reuse, R12 ;  /* 0x000000573c0c7226 */ /* 0x080fe2000000060c */
[----:B------:R-:W0:Y:S01]  /*1bf0*/  LDS.U8 R85, [R3+0x220] ;  /* 0x0002200003557984 */ /* 0x000e220000000000 */
[----:B------:R-:W-:-:S02]  /*1c00*/  IDP.4A.S8.S8 R13, R61, R87, R13 ;  /* 0x000000573d0d7226 */ /* 0x000fc4000000060d */
[----:B------:R-:W-:Y:S01]  /*1c10*/  IDP.4A.S8.S8 R14, R62, R87, R14 ;  /* 0x000000573e0e7226 */ /* 0x000fe2000000060e */
[----:B------:R-:W-:Y:S02]  /*1c20*/  MOV R87, UR9 ;  /* 0x0000000900577c02 */ /* 0x000fe40008000f00 */
[----:B-1----:R-:W-:Y:S02]  /*1c30*/  PRMT R89, R89, 0x3340, R84 ;  /* 0x0000334059597816 */ /* 0x002fe40000000054 */
[----:B------:R-:W1:Y:S02]  /*1c40*/  LDS.U8 R84, [R3+0x3ac] ;  /* 0x0003ac0003547984 */ /* 0x000e640000000000 */
[----:B------:R-:W-:Y:S02]  /*1c50*/  PRMT R89, R89, 0x5410, R86 ;  /* 0x0000541059597816 */ /* 0x000fe40000000056 */
[----:B------:R-:W-:-:S03]  /*1c60*/  IADD3 R86, P0, PT, R80, UR9, RZ ;  /* 0x0000000950567c10 */ /* 0x000fc6000ff1e0ff */
[----:B------:R-:W-:Y:S01]  /*1c70*/  IDP.4A.S8.S8 R15, R55, R89, R15 ;  /* 0x00000059370f7226 */ /* 0x000fe2000000060f */
[----:B------:R-:W-:Y:S01]  /*1c80*/  LEA.HI.X.SX32 R87, R87, R81, 0x1, P0 ;  /* 0x0000005157577211 */ /* 0x000fe200000f0eff */
[-C--:B------:R-:W-:Y:S01]  /*1c90*/  IDP.4A.S8.S8 R16, R56, R89.reuse, R16 ;  /* 0x0000005938107226 */ /* 0x080fe20000000610 */
[----:B0-----:R-:W-:Y:S02]  /*1ca0*/  PRMT R85, R85, 0x3340, R79 ;  /* 0x0000334055557816 */ /* 0x001fe4000000004f */
[----:B-1----:R-:W-:Y:S01]  /*1cb0*/  PRMT R88, R88, 0x3340, R84 ;  /* 0x0000334058587816 */ /* 0x002fe20000000054 */
[----:B------:R-:W2:Y:S03]  /*1cc0*/  LDG.E.U8 R79, desc[UR12][R86.64+0x20] ;  /* 0x0000200c564f7981 */ /* 0x000ea6000c1e1100 */
[----:B------:R-:W-:Y:S01]  /*1cd0*/  PRMT R88, R85, 0x5410, R88 ;  /* 0x0000541055587816 */ /* 0x000fe20000000058 */
[-C--:B------:R-:W-:Y:S01]  /*1ce0*/  IDP.4A.S8.S8 R17, R57, R89.reuse, R17 ;  /* 0x0000005939117226 */ /* 0x080fe20000000611 */
[----:B------:R-:W0:Y:S01]  /*1cf0*/  LDS.U8 R85, [R3+0x3ad] ;  /* 0x0003ad0003557984 */ /* 0x000e220000000000 */
[----:B------:R-:W-:-:S02]  /*1d00*/  IDP.4A.S8.S8 R18, R58, R89, R18 ;  /* 0x000000593a127226 */ /* 0x000fc40000000612 */
[-C--:B------:R-:W-:Y:S01]  /*1d10*/  IDP.4A.S8.S8 R19, R59, R89.reuse, R19 ;  /* 0x000000593b137226 */ /* 0x080fe20000000613 */
[----:B------:R-:W3:Y:S01]  /*1d20*/  LDG.E.U8 R84, desc[UR12][R86.64] ;  /* 0x0000000c56547981 */ /* 0x000ee2000c1e1100 */
[-C--:B------:R-:W-:Y:S02]  /*1d30*/  IDP.4A.S8.S8 R20, R60, R89.reuse, R20 ;  /* 0x000000593c147226 */ /* 0x080fe40000000614 */
[-C--:B------:R-:W-:Y:S01]  /*1d40*/  IDP.4A.S8.S8 R21, R61, R89.reuse, R21 ;  /* 0x000000593d157226 */ /* 0x080fe20000000615 */
[----:B------:R-:W4:Y:S01]  /*1d50*/  LDG.E.U8 R93, desc[UR12][R86.64+0x40] ;  /* 0x0000400c565d7981 */ /* 0x000f22000c1e1100 */
[----:B------:R-:W-:-:S03]  /*1d60*/  IDP.4A.S8.S8 R22, R62, R89, R22 ;  /* 0x000000593e167226 */ /* 0x000fc60000000616 */
[----:B------:R-:W-:Y:S01]  /*1d70*/  LDS.U8 R89, [R3+0x2a5] ;  /* 0x0002a50003597984 */ /* 0x000fe20000000000 */
[----:B0-----:R-:W-:-:S03]  /*1d80*/  PRMT R85, R90, 0x3340, R85 ;  /* 0x000033405a557816 */ /* 0x001fc60000000055 */
[----:B------:R-:W0:Y:S01]  /*1d90*/  LDS.U8 R90, [R3+0x221] ;  /* 0x00022100035a7984 */ /* 0x000e220000000000 */
[-C--:B------:R-:W-:Y:S02]  /*1da0*/  IDP.4A.S8.S8 R23, R55, R88.reuse, R23 ;  /* 0x0000005837177226 */ /* 0x080fe40000000617 */
[-C--:B------:R-:W-:Y:S02]  /*1db0*/  IDP.4A.S8.S8 R24, R56, R88.reuse, R24 ;  /* 0x0000005838187226 */ /* 0x080fe40000000618 */
[-C--:B------:R-:W-:Y:S02]  /*1dc0*/  IDP.4A.S8.S8 R25, R57, R88.reuse, R25 ;  /* 0x0000005839197226 */ /* 0x080fe40000000619 */
[-C--:B------:R-:W-:Y:S02]  /*1dd0*/  IDP.4A.S8.S8 R26, R58, R88.reuse, R26 ;  /* 0x000000583a1a7226 */ /* 0x080fe4000000061a */
[-C--:B------:R-:W-:Y:S02]  /*1de0*/  IDP.4A.S8.S8 R27, R59, R88.reuse, R27 ;  /* 0x000000583b1b7226 */ /* 0x080fe4000000061b */
[----:B------:R-:W-:-:S02]  /*1df0*/  IDP.4A.S8.S8 R28, R60, R88, R28 ;  /* 0x000000583c1c7226 */ /* 0x000fc4000000061c */
[-C--:B------:R-:W-:Y:S02]  /*1e00*/  IDP.4A.S8.S8 R29, R61, R88.reuse, R29 ;  /* 0x000000583d1d7226 */ /* 0x080fe4000000061d */
[----:B------:R-:W-:Y:S02]  /*1e10*/  IDP.4A.S8.S8 R30, R62, R88, R30 ;  /* 0x000000583e1e7226 */ /* 0x000fe4000000061e */
[----:B------:R-:W-:Y:S01]  /*1e20*/  LDS.U8 R88, [R3+0x32a] ;  /* 0x00032a0003587984 */ /* 0x000fe20000000000 */
[----:B0-----:R-:W-:Y:S02]  /*1e30*/  PRMT R90, R90, 0x3340, R89 ;  /* 0x000033405a5a7816 */ /* 0x001fe40000000059 */
[----:B------:R-:W-:Y:S02]  /*1e40*/  SHF.L.U32 R89, R6, 0x2, RZ ;  /* 0x0000000206597819 */ /* 0x000fe400000006ff */
[----:B------:R-:W-:-:S05]  /*1e50*/  PRMT R85, R90, 0x5410, R85 ;  /* 0x000054105a557816 */ /* 0x000fca0000000055 */
[-C--:B------:R-:W-:Y:S02]  /*1e60*/  IDP.4A.S8.S8 R31, R55, R85.reuse, R31 ;  /* 0x00000055371f7226 */ /* 0x080fe4000000061f */
[-C--:B------:R-:W-:Y:S02]  /*1e70*/  IDP.4A.S8.S8 R32, R56, R85.reuse, R32 ;  /* 0x0000005538207226 */ /* 0x080fe40000000620 */
[-C--:B------:R-:W-:Y:S02]  /*1e80*/  IDP.4A.S8.S8 R33, R57, R85.reuse, R33 ;  /* 0x0000005539217226 */ /* 0x080fe40000000621 */
[-C--:B------:R-:W-:Y:S02]  /*1e90*/  IDP.4A.S8.S8 R34, R58, R85.reuse, R34 ;  /* 0x000000553a227226 */ /* 0x080fe40000000622 */
[-C--:B------:R-:W-:Y:S02]  /*1ea0*/  IDP.4A.S8.S8 R35, R59, R85.reuse, R35 ;  /* 0x000000553b237226 */ /* 0x080fe40000000623 */
[----:B------:R-:W-:-:S02]  /*1eb0*/  IDP.4A.S8.S8 R36, R60, R85, R36 ;  /* 0x000000553c247226 */ /* 0x000fc40000000624 */
[-C--:B------:R-:W-:Y:S02]  /*1ec0*/  IDP.4A.S8.S8 R37, R61, R85.reuse, R37 ;  /* 0x000000553d257226 */ /* 0x080fe40000000625 */
[----:B------:R-:W-:Y:S01]  /*1ed0*/  IDP.4A.S8.S8 R38, R62, R85, R38 ;  /* 0x000000553e267226 */ /* 0x000fe20000000626 */
[----:B------:R-:W-:Y:S02]  /*1ee0*/  LOP3.LUT R85, R89, 0xffff80, RZ, 0xc0, !PT ;  /* 0x00ffff8059557812 */ /* 0x000fe400078ec0ff */
[----:B------:R-:W-:Y:S02]  /*1ef0*/  MOV R90, UR6 ;  /* 0x00000006005a7c02 */ /* 0x000fe40008000f00 */
[----:B------:R-:W-:-:S04]  /*1f00*/  LOP3.LUT R85, R85, 0x1f, R6, 0xf8, !PT ;  /* 0x0000001f55557812 */ /* 0x000fc800078ef806 */
[----:B------:R-:W-:Y:S02]  /*1f10*/  IADD3 R90, PT, PT, R85, UR8, R90 ;  /* 0x00000008555a7c10 */ /* 0x000fe4000fffe05a */
[----:B------:R-:W0:Y:S02]  /*1f20*/  LDS.U8 R85, [R3+0x3ae] ;  /* 0x0003ae0003557984 */ /* 0x000e240000000000 */
[----:B0-----:R-:W-:Y:S02]  /*1f30*/  PRMT R85, R88, 0x3340, R85 ;  /* 0x0000334058557816 */ /* 0x001fe40000000055 */
[----:B------:R-:W0:Y:S02]  /*1f40*/  LDS.U8 R88, [R3+0x2a6] ;  /* 0x0002a60003587984 */ /* 0x000e240000000000 */
[----:B0-----:R-:W-:Y:S02]  /*1f50*/  PRMT R88, R91, 0x3340, R88 ;  /* 0x000033405b587816 */ /* 0x001fe40000000058 */
[----:B------:R-:W-:Y:S02]  /*1f60*/  LDS.U8 R91, [R3+0x32b] ;  /* 0x00032b00035b7984 */ /* 0x000fe40000000000 */
[----:B------:R-:W-:-:S02]  /*1f70*/  PRMT R85, R88, 0x5410, R85 ;  /* 0x0000541058557816 */ /* 0x000fc40000000055 */
[----:B------:R-:W0:Y:S02]  /*1f80*/  LDS.U8 R88, [R3+0x3af] ;  /* 0x0003af0003587984 */ /* 0x000e240000000000 */
[----:B0-----:R-:W-:Y:S02]  /*1f90*/  PRMT R88, R91, 0x3340, R88 ;  /* 0x000033405b587816 */ /* 0x001fe40000000058 */
[----:B------:R-:W0:Y:S02]  /*1fa0*/  LDS.U8 R91, [R3+0x2a7] ;  /* 0x0002a700035b7984 */ /* 0x000e240000000000 */
[----:B0-----:R-:W-:Y:S02]  /*1fb0*/  PRMT R91, R92, 0x3340, R91 ;  /* 0x000033405c5b7816 */ /* 0x001fe4000000005b */
[----:B------:R0:W5:Y:S02]  /*1fc0*/  LDG.E.U8 R92, desc[UR12][R86.64+0x60] ;  /* 0x0000600c565c7981 */ /* 0x000164000c1e1100 */
[----:B0-----:R-:W-:-:S02]  /*1fd0*/  MOV R86, R5 ;  /* 0x0000000500567202 */ /* 0x001fc40000000f00 */
[----:B------:R-:W-:Y:S01]  /*1fe0*/  MOV R87, R4 ;  /* 0x0000000400577202 */ /* 0x000fe20000000f00 */
[----:B--2---:R0:W-:Y:S04]  /*1ff0*/  STS.U8 [R90+0x20], R79 ;  /* 0x0000204f5a007388 */ /* 0x0041e80000000000 */
[----:B------:R-:W2:Y:S04]  /*2000*/  LDG.E.U8 R4, desc[UR12][R86.64+-0x3] ;  /* 0xfffffd0c56047981 */ /* 0x000ea8000c1e1100 */
[----:B------:R-:W2:Y:S04]  /*2010*/  LDG.E.U8 R5, desc[UR12][R86.64+-0x2] ;  /* 0xfffffe0c56057981 */ /* 0x000ea8000c1e1100 */
[----:B------:R-:W2:Y:S04]  /*2020*/  LDG.E.U8 R3, desc[UR12][R86.64+-0x1] ;  /* 0xffffff0c56037981 */ /* 0x000ea8000c1e1100 */
[----:B0-----:R-:W2:Y:S01]  /*2030*/  LDG.E.U8 R79, desc[UR12][R86.64] ;  /* 0x0000000c564f7981 */ /* 0x001ea2000c1e1100 */
[----:B------:R-:W-:Y:S01]  /*2040*/  ULOP3.LUT UR4, UR4, 0x1, URZ, 0x3c, !UPT ;  /* 0x0000000104047892 */ /* 0x000fe2000f8e3cff */
[----:B------:R-:W-:-:S02]  /*2050*/  SHF.R.U32.HI R6, RZ, 0x1, R6 ;  /* 0x00000001ff067819 */ /* 0x000fc40000011606 */
[----:B------:R-:W-:Y:S01]  /*2060*/  LOP3.LUT R89, R89, 0x4, RZ, 0xc0, !PT ;  /* 0x0000000459597812 */ /* 0x000fe200078ec0ff */
[----:B------:R-:W-:-:S04]  /*2070*/  UIMAD UR8, UR4, 0x420, UR7 ;  /* 0x00000420040878a4 */ /* 0x000fc8000f8e0207 */
[----:B------:R-:W-:Y:S01]  /*2080*/  IMAD R6, R89, 0x84, R6 ;  /* 0x0000008459067824 */ /* 0x000fe200078e0206 */
[----:B---3--:R-:W-:Y:S04]  /*2090*/  STS.U8 [R90], R84 ;  /* 0x000000545a007388 */ /* 0x008fe80000000000 */
[----:B----4-:R-:W-:Y:S01]  /*20a0*/  STS.U8 [R90+0x40], R93 ;  /* 0x0000405d5a007388 */ /* 0x010fe20000000000 */
[-C--:B------:R-:W-:Y:S02]  /*20b0*/  IDP.4A.S8.S8 R46, R62, R85.reuse, R46 ;  /* 0x000000553e2e7226 */ /* 0x080fe4000000062e */
[-C--:B------:R-:W-:Y:S02]  /*20c0*/  IDP.4A.S8.S8 R39, R55, R85.reuse, R39 ;  /* 0x0000005537277226 */ /* 0x080fe40000000627 */
[----:B------:R-:W-:-:S02]  /*20d0*/  IDP.4A.S8.S8 R40, R56, R85, R40 ;  /* 0x0000005538287226 */ /* 0x000fc40000000628 */
[-C--:B------:R-:W-:Y:S02]  /*20e0*/  IDP.4A.S8.S8 R41, R57, R85.reuse, R41 ;  /* 0x0000005539297226 */ /* 0x080fe40000000629 */
[-C--:B------:R-:W-:Y:S02]  /*20f0*/  IDP.4A.S8.S8 R42, R58, R85.reuse, R42 ;  /* 0x000000553a2a7226 */ /* 0x080fe4000000062a */
[-C--:B------:R-:W-:Y:S02]  /*2100*/  IDP.4A.S8.S8 R43, R59, R85.reuse, R43 ;  /* 0x000000553b2b7226 */ /* 0x080fe4000000062b */
[-C--:B------:R-:W-:Y:S02]  /*2110*/  IDP.4A.S8.S8 R44, R60, R85.reuse, R44 ;  /* 0x000000553c2c7226 */ /* 0x080fe4000000062c */
[----:B------:R-:W-:Y:S01]  /*2120*/  IDP.4A.S8.S8 R45, R61, R85, R45 ;  /* 0x000000553d2d7226 */ /* 0x000fe2000000062d */
[----:B------:R-:W-:Y:S01]  /*2130*/  ULEA UR9, UR14, UR9, 0x3 ;  /* 0x000000090e097291 */ /* 0x000fe2000f8e18ff */
[----:B-----5:R-:W-:Y:S04]  /*2140*/  STS.U8 [R90+0x60], R92 ;  /* 0x0000605c5a007388 */ /* 0x020fe80000000000 */
[----:B--2---:R-:W-:Y:S04]  /*2150*/  STS.U8 [R6+UR8], R4 ;  /* 0x0000000406007988 */ /* 0x004fe80008000008 */
[----:B------:R-:W-:Y:S04]  /*2160*/  STS.U8 [R6+UR8+0x84], R5 ;  /* 0x0000840506007988 */ /* 0x000fe80008000008 */
[----:B------:R0:W-:Y:S04]  /*2170*/  STS.U8 [R6+UR8+0x108], R3 ;  /* 0x0001080306007988 */ /* 0x0001e80008000008 */
[----:B------:R1:W-:Y:S01]  /*2180*/  STS.U8 [R6+UR8+0x18c], R79 ;  /* 0x00018c4f06007988 */ /* 0x0003e20008000008 */
[----:B------:R-:W-:-:S02]  /*2190*/  UIADD3 UR8, UPT, UPT, UR5, 0x8, URZ ;  /* 0x0000000805087890 */ /* 0x000fc4000fffe0ff */
[----:B------:R-:W-:-:S04]  /*21a0*/  UIADD3 UR5, UPT, UPT, UR5, 0x10, URZ ;  /* 0x0000001005057890 */ /* 0x000fc8000fffe0ff */
[----:B------:R-:W-:Y:S01]  /*21b0*/  UISETP.GE.AND UP0, UPT, UR5, UR11, UPT ;  /* 0x0000000b0500728c */ /* 0x000fe2000bf06270 */
[----:B0-----:R-:W-:Y:S02]  /*21c0*/  PRMT R3, R91, 0x5410, R88 ;  /* 0x000054105b037816 */ /* 0x001fe40000000058 */
[----:B------:R-:W-:-:S03]  /*21d0*/  IADD3 R5, P0, PT, R86, 0x8, RZ ;  /* 0x0000000856057810 */ /* 0x000fc60007f1e0ff */
[----:B------:R-:W-:Y:S01]  /*21e0*/  IDP.4A.S8.S8 R47, R55, R3, R47 ;  /* 0x00000003372f7226 */ /* 0x000fe2000000062f */
[----:B------:R-:W-:Y:S01]  /*21f0*/  IADD3.X R4, PT, PT, RZ, R87, RZ, P0, !PT ;  /* 0x00000057ff047210 */ /* 0x000fe200007fe4ff */
[-C--:B------:R-:W-:Y:S02]  /*2200*/  IDP.4A.S8.S8 R48, R56, R3.reuse, R48 ;  /* 0x0000000338307226 */ /* 0x080fe40000000630 */
[-C--:B------:R-:W-:Y:S02]  /*2210*/  IDP.4A.S8.S8 R49, R57, R3.reuse, R49 ;  /* 0x0000000339317226 */ /* 0x080fe40000000631 */
[-C--:B------:R-:W-:Y:S02]  /*2220*/  IDP.4A.S8.S8 R50, R58, R3.reuse, R50 ;  /* 0x000000033a327226 */ /* 0x080fe40000000632 */
[-C--:B------:R-:W-:Y:S02]  /*2230*/  IDP.4A.S8.S8 R51, R59, R3.reuse, R51 ;  /* 0x000000033b337226 */ /* 0x080fe40000000633 */
[----:B------:R-:W-:-:S02]  /*2240*/  IDP.4A.S8.S8 R52, R60, R3, R52 ;  /* 0x000000033c347226 */ /* 0x000fc40000000634 */
[-C--:B------:R-:W-:Y:S02]  /*2250*/  IDP.4A.S8.S8 R53, R61, R3.reuse, R53 ;  /* 0x000000033d357226 */ /* 0x080fe40000000635 */
[----:B------:R-:W-:Y:S01]  /*2260*/  IDP.4A.S8.S8 R62, R62, R3, R54 ;  /* 0x000000033e3e7226 */ /* 0x000fe20000000636 */
[----:B------:R-:W-:Y:S01]  /*2270*/  UMOV UR5, UR8 ;  /* 0x0000000800057c82 */ /* 0x000fe20008000000 */
[----:B------:R-:W-:Y:S06]  /*2280*/  BAR.SYNC.DEFER_BLOCKING 0x0 ;  /* 0x0000000000007b1d */ /* 0x000fec0000010000 */
[----:B-1----:R-:W-:Y:S05]  /*2290*/  BRA.U !UP0, `(.L_x_1) ;  /* 0xffffffe508a87547 */ /* 0x002fea000b83ffff */
.L_x_0:
[----:B------:R-:W0:Y:S01]  /*22a0*/  LDCU UR5, c[0x0][0x364] ;  /* 0x00006c80ff0577ac */ /* 0x000e220008000800 */
[----:B------:R-:W-:Y:S02]  /*22b0*/  ULEA UR6, UR4, UR6, 0xa ;  /* 0x0000000604067291 */ /* 0x000fe4000f8e50ff */
[----:B------:R-:W-:Y:S01]  /*22c0*/  UIMAD UR4, UR4, 0x420, UR7 ;  /* 0x00000420040478a4 */ /* 0x000fe2000f8e0207 */
[----:B0-----:R-:W-:Y:S01]  /*22d0*/  IMAD R84, R0, UR5, R2 ;  /* 0x0000000500547c24 */ /* 0x001fe2000f8e0202 */
[----:B------:R-:W0:Y:S04]  /*22e0*/  LDCU UR5, c[0x0][0x3a8] ;  /* 0x00007500ff0577ac */ /* 0x000e280008000800 */
[----:B------:R-:W-:-:S04]  /*22f0*/  SHF.L.U32 R56, R84, 0x1, RZ ;  /* 0x0000000154387819 */ /* 0x000fc800000006ff */
[----:B------:R-:W-:-:S05]  /*2300*/  LOP3.LUT R56, R56, 0x5c, RZ, 0xc0, !PT ;  /* 0x0000005c38387812 */ /* 0x000fca00078ec0ff */
[----:B------:R-:W-:Y:S04]  /*2310*/  LDS.U8 R80, [R56+UR6+0x180] ;  /* 0x0001800638507984 */ /* 0x000fe80008000000 */
[----:B------:R-:W1:Y:S04]  /*2320*/  LDS.U8 R81, [R56+UR6+0x100] ;  /* 0x0001000638517984 */ /* 0x000e680008000000 */
[----:B------:R-:W-:Y:S04]  /*2330*/  LDS.U8 R4, [R56+UR6+0x1a0] ;  /* 0x0001a00638047984 */ /* 0x000fe80008000000 */
[----:B------:R-:W2:Y:S04]  /*2340*/  LDS.U8 R5, [R56+UR6+0x120] ;  /* 0x0001200638057984 */ /* 0x000ea80008000000 */
[----:B------:R-:W-:Y:S04]  /*2350*/  LDS.U8 R86, [R56+UR6+0x80] ;  /* 0x0000800638567984 */ /* 0x000fe80008000000 */
[----:B------:R-:W3:Y:S04]  /*2360*/  LDS.U8 R87, [R56+UR6] ;  /* 0x0000000638577984 */ /* 0x000ee80008000000 */
[----:B------:R-:W-:Y:S04]  /*2370*/  LDS.U8 R88, [R56+UR6+0x181] ;  /* 0x0001810638587984 */ /* 0x000fe80008000000 */
[----:B------:R-:W4:Y:S04]  /*2380*/  LDS.U8 R89, [R56+UR6+0x101] ;  /* 0x0001010638597984 */ /* 0x000f280008000000 */
[----:B------:R-:W-:Y:S04]  /*2390*/  LDS.U8 R79, [R56+UR6+0x81] ;  /* 0x00008106384f7984 */ /* 0x000fe80008000000 */
[----:B------:R-:W5:Y:S04]  /*23a0*/  LDS.U8 R60, [R56+UR6+0x1] ;  /* 0x00000106383c7984 */ /* 0x000f680008000000 */
[----:B------:R-:W-:Y:S04]  /*23b0*/  LDS.U8 R6, [R56+UR6+0xa0] ;  /* 0x0000a00638067984 */ /* 0x000fe80008000000 */
[----:B------:R-:W0:Y:S01]  /*23c0*/  LDS.U8 R55, [R56+UR6+0x20] ;  /* 0x0000200638377984 */ /* 0x000e220008000000 */
[----:B-1----:R-:W-:-:S02]  /*23d0*/  PRMT R80, R81, 0x3340, R80 ;  /* 0x0000334051507816 */ /* 0x002fc40000000050 */
[----:B------:R-:W-:Y:S01]  /*23e0*/  SHF.R.U32.HI R81, RZ, 0x3, R84 ;  /* 0x00000003ff517819 */ /* 0x000fe20000011654 */
[----:B------:R-:W-:Y:S03]  /*23f0*/  LDS.U8 R2, [R56+UR6+0x82] ;  /* 0x0000820638027984 */ /* 0x000fe60008000000 */
[----:B------:R-:W-:Y:S01]  /*2400*/  LOP3.LUT R85, R81, 0x2, RZ, 0xc0, !PT ;  /* 0x0000000251557812 */ /* 0x000fe200078ec0ff */
[----:B------:R-:W1:Y:S01]  /*2410*/  LDS.U8 R61, [R56+UR6+0x2] ;  /* 0x00000206383d7984 */ /* 0x000e620008000000 */
[----:B--2---:R-:W-:Y:S02]  /*2420*/  PRMT R4, R5, 0x3340, R4 ;  /* 0x0000334005047816 */ /* 0x004fe40000000004 */
[----:B------:R-:W-:Y:S01]  /*2430*/  LOP3.LUT R84, R85, 0x1, R84, 0xf8, !PT ;  /* 0x0000000155547812 */ /* 0x000fe200078ef854 */
[----:B------:R-:W-:Y:S03]  /*2440*/  LDS.U8 R3, [R56+UR6+0x182] ;  /* 0x0001820638037984 */ /* 0x000fe60008000000 */
[----:B------:R-:W-:Y:S01]  /*2450*/  LOP3.LUT R81, R84, 0x7fff8, R81, 0xf8, !PT ;  /* 0x0007fff854517812 */ /* 0x000fe200078ef851 */
[----:B------:R-:W2:Y:S01]  /*2460*/  LDS.U8 R54, [R56+UR6+0x102] ;  /* 0x0001020638367984 */ /* 0x000ea20008000000 */
[----:B---3--:R-:W-:-:S03]  /*2470*/  PRMT R87, R87, 0x3340, R86 ;  /* 0x0000334057577816 */ /* 0x008fc60000000056 */
[----:B------:R-:W-:Y:S04]  /*2480*/  LDS.U8 R0, [R56+UR6+0x183] ;  /* 0x0001830638007984 */ /* 0x000fe80008000000 */
[----:B------:R-:W3:Y:S01]  /*2490*/  LDS.U8 R59, [R56+UR6+0x103] ;  /* 0x00010306383b7984 */ /* 0x000ee20008000000 */
[----:B----4-:R-:W-:-:S03]  /*24a0*/  PRMT R88, R89, 0x3340, R88 ;  /* 0x0000334059587816 */ /* 0x010fc60000000058 */
[----:B------:R-:W-:Y:S04]  /*24b0*/  LDS.U8 R57, [R56+UR6+0x83] ;  /* 0x0000830638397984 */ /* 0x000fe80008000000 */
[----:B------:R-:W4:Y:S01]  /*24c0*/  LDS.U8 R58, [R56+UR6+0x3] ;  /* 0x00000306383a7984 */ /* 0x000f220008000000 */
[----:B-----5:R-:W-:-:S03]  /*24d0*/  PRMT R79, R60, 0x3340, R79 ;  /* 0x000033403c4f7816 */ /* 0x020fc6000000004f */
[----:B------:R-:W-:Y:S01]  /*24e0*/  LDS.U8 R89, [R56+UR6+0x121] ;  /* 0x0001210638597984 */ /* 0x000fe20008000000 */
[----:B0-----:R-:W-:-:S03]  /*24f0*/  PRMT R5, R55, 0x3340, R6 ;  /* 0x0000334037057816 */ /* 0x001fc60000000006 */
[----:B------:R-:W-:Y:S01]  /*2500*/  LDS.U8 R85, [R56+UR6+0xa1] ;  /* 0x0000a10638557984 */ /* 0x000fe20008000000 */
[----:B------:R-:W-:Y:S02]  /*2510*/  LEA R55, R81, UR4, 0x2 ;  /* 0x0000000451377c11 */ /* 0x000fe4000f8e10ff */
[----:B------:R-:W-:Y:S01]  /*2520*/  PRMT R4, R5, 0x5410, R4 ;  /* 0x0000541005047816 */ /* 0x000fe20000000004 */
[----:B------:R-:W0:Y:S01]  /*2530*/  LDS.U8 R90, [R56+UR6+0x21] ;  /* 0x00002106385a7984 */ /* 0x000e220008000000 */
[----:B-1----:R-:W-:-:S03]  /*2540*/  PRMT R60, R61, 0x3340, R2 ;  /* 0x000033403d3c7816 */ /* 0x002fc60000000002 */
[----:B------:R-:W-:Y:S01]  /*2550*/  LDS.U8 R84, [R56+UR6+0x123] ;  /* 0x0001230638547984 */ /* 0x000fe20008000000 */
[----:B------:R-:W-:-:S03]  /*2560*/  PRMT R2, R79, 0x5410, R88 ;  /* 0x000054104f027816 */ /* 0x000fc60000000058 */
[----:B------:R-:W1:Y:S01]  /*2570*/  LDS.U8 R61, [R56+UR6+0x1a3] ;  /* 0x0001a306383d7984 */ /* 0x000e620008000000 */
[----:B--2---:R-:W-:-:S03]  /*2580*/  PRMT R3, R54, 0x3340, R3 ;  /* 0x0000334036037816 */ /* 0x004fc60000000003 */
[----:B------:R-:W-:Y:S01]  /*2590*/  LDS.U8 R81, [R55+0x18c] ;  /* 0x00018c0037517984 */ /* 0x000fe20000000000 */
[----:B------:R-:W-:Y:S02]  /*25a0*/  PRMT R54, R87, 0x5410, R80 ;  /* 0x0000541057367816 */ /* 0x000fe40000000050 */
[----:B------:R-:W-:Y:S01]  /*25b0*/  PRMT R3, R60, 0x5410, R3 ;  /* 0x000054103c037816 */ /* 0x000fe20000000003 */
[----:B------:R-:W-:Y:S01]  /*25c0*/  LDS.U8 R80, [R56+UR6+0x122] ;  /* 0x0001220638507984 */ /* 0x000fe20008000000 */
[----:B---3--:R-:W-:-:S03]  /*25d0*/  PRMT R0, R59, 0x3340, R0 ;  /* 0x000033403b007816 */ /* 0x008fc60000000000 */
[----:B------:R-:W2:Y:S04]  /*25e0*/  LDS.U8 R88, [R55+0x108] ;  /* 0x0001080037587984 */ /* 0x000ea80000000000 */
[----:B------:R-:W3:Y:S01]  /*25f0*/  LDS.U8 R59, [R56+UR6+0x1a2] ;  /* 0x0001a206383b7984 */ /* 0x000ee20008000000 */
[----:B----4-:R-:W-:-:S03]  /*2600*/  PRMT R87, R58, 0x3340, R57 ;  /* 0x000033403a577816 */ /* 0x010fc60000000039 */
[----:B------:R-:W-:Y:S01]  /*2610*/  LDS.U8 R60, [R56+UR6+0x22] ;  /* 0x00002206383c7984 */ /* 0x000fe20008000000 */
[----:B------:R-:W-:-:S03]  /*2620*/  PRMT R0, R87, 0x5410, R0 ;  /* 0x0000541057007816 */ /* 0x000fc60000000000 */
[----:B------:R-:W4:Y:S04]  /*2630*/  LDS.U8 R58, [R56+UR6+0x1a1] ;  /* 0x0001a106383a7984 */ /* 0x000f280008000000 */
[----:B------:R-:W5:Y:S04]  /*2640*/  LDS.U8 R57, [R56+UR6+0xa2] ;  /* 0x0000a20638397984 */ /* 0x000f680008000000 */
[----:B------:R-:W-:Y:S01]  /*2650*/  LDS.U8 R79, [R56+UR6+0xa3] ;  /* 0x0000a306384f7984 */ /* 0x000fe20008000000 */
[----:B0-----:R-:W-:-:S03]  /*2660*/  PRMT R85, R90, 0x3340, R85 ;  /* 0x000033405a557816 */ /* 0x001fc60000000055 */
[----:B------:R-:W0:Y:S04]  /*2670*/  LDS.U8 R86, [R56+UR6+0x23] ;  /* 0x0000230638567984 */ /* 0x000e280008000000 */
[----:B------:R-:W-:Y:S01]  /*2680*/  LDS.U8 R5, [R55+0x84] ;  /* 0x0000840037057984 */ /* 0x000fe20000000000 */
[----:B-1----:R-:W-:-:S03]  /*2690*/  PRMT R61, R84, 0x3340, R61 ;  /* 0x00003340543d7816 */ /* 0x002fc6000000003d */
[----:B------:R-:W1:Y:S04]  /*26a0*/  LDS.U8 R6, [R55] ;  /* 0x0000000037067984 */ /* 0x000e680000000000 */
[----:B------:R-:W-:Y:S01]  /*26b0*/  LDS.U8 R90, [R56+UR6+0x220] ;  /* 0x00022006385a7984 */ /* 0x000fe20008000000 */
[----:B--2---:R-:W-:-:S03]  /*26c0*/  PRMT R81, R88, 0x3340, R81 ;  /* 0x0000334058517816 */ /* 0x004fc60000000051 */
[----:B------:R-:W-:Y:S01]  /*26d0*/  LDS.U8 R88, [R55+0x109] ;  /* 0x0001090037587984 */ /* 0x000fe20000000000 */
[----:B---3--:R-:W-:Y:S02]  /*26e0*/  PRMT R59, R80, 0x3340, R59 ;  /* 0x00003340503b7816 */ /* 0x008fe4000000003b */
[----:B----4-:R-:W-:Y:S02]  /*26f0*/  PRMT R58, R89, 0x3340, R58 ;  /* 0x00003340593a7816 */ /* 0x010fe4000000003a */
[----:B------:R-:W-:Y:S01]  /*2700*/  LDS.U8 R89, [R55+0x1] ;  /* 0x0000010037597984 */ /* 0x000fe20000000000 */
[----:B-----5:R-:W-:-:S03]  /*2710*/  PRMT R60, R60, 0x3340, R57 ;  /* 0x000033403c3c7816 */ /* 0x020fc60000000039 */
[----:B------:R-:W2:Y:S01]  /*2720*/  LDS.U8 R57, [R55+0x18d] ;  /* 0x00018d0037397984 */ /* 0x000ea20000000000 */
[----:B0-----:R-:W-:-:S03]  /*2730*/  PRMT R84, R86, 0x3340, R79 ;  /* 0x0000334056547816 */ /* 0x001fc6000000004f */
[----:B------:R-:W-:Y:S04]  /*2740*/  LDS.U8 R79, [R55+0x86] ;  /* 0x00008600374f7984 */ /* 0x000fe80000000000 */
[----:B------:R-:W0:Y:S01]  /*2750*/  LDS.U8 R86, [R55+0x85] ;  /* 0x0000850037567984 */ /* 0x000e220000000000 */
[----:B-1----:R-:W-:Y:S02]  /*2760*/  PRMT R80, R6, 0x3340, R5 ;  /* 0x0000334006507816 */ /* 0x002fe40000000005 */
[----:B------:R-:W-:Y:S02]  /*2770*/  PRMT R6, R85, 0x5410, R58 ;  /* 0x0000541055067816 */ /* 0x000fe4000000003a */
[----:B------:R-:W-:Y:S01]  /*2780*/  PRMT R5, R60, 0x5410, R59 ;  /* 0x000054103c057816 */ /* 0x000fe2000000003b */
[----:B------:R-:W-:Y:S01]  /*2790*/  LDS.U8 R85, [R55+0x10a] ;  /* 0x00010a0037557984 */ /* 0x000fe20000000000 */
[----:B------:R-:W-:-:S02]  /*27a0*/  PRMT R58, R84, 0x5410, R61 ;  /* 0x00005410543a7816 */ /* 0x000fc4000000003d */
[----:B------:R-:W-:Y:S01]  /*27b0*/  PRMT R87, R80, 0x5410, R81 ;  /* 0x0000541050577816 */ /* 0x000fe20000000051 */
[----:B------:R-:W1:Y:S04]  /*27c0*/  LDS.U8 R59, [R55+0x18e] ;  /* 0x00018e00373b7984 */ /* 0x000e680000000000 */
[----:B------:R-:W-:Y:S01]  /*27d0*/  LDS.U8 R61, [R55+0x19c] ;  /* 0x00019c00373d7984 */ /* 0x000fe20000000000 */
[-C--:B------:R-:W-:Y:S02]  /*27e0*/  IDP.4A.S8.S8 R78, R54, R87.reuse, R78 ;  /* 0x00000057364e7226 */ /* 0x080fe4000000064e */
[-C--:B------:R-:W-:Y:S01]  /*27f0*/  IDP.4A.S8.S8 R77, R2, R87.reuse, R77 ;  /* 0x00000057024d7226 */ /* 0x080fe2000000064d */
[----:B------:R-:W3:Y:S01]  /*2800*/  LDS.U8 R81, [R55+0x118] ;  /* 0x0001180037517984 */ /* 0x000ee20000000000 */
[----:B------:R-:W-:-:S02]  /*2810*/  IDP.4A.S8.S8 R76, R3, R87, R76 ;  /* 0x00000057034c7226 */ /* 0x000fc4000000064c */
[-C--:B------:R-:W-:Y:S01]  /*2820*/  IDP.4A.S8.S8 R75, R0, R87.reuse, R75 ;  /* 0x00000057004b7226 */ /* 0x080fe2000000064b */
[----:B------:R-:W4:Y:S01]  /*2830*/  LDS.U8 R84, [R55+0x2] ;  /* 0x0000020037547984 */ /* 0x000f220000000000 */
[-C--:B------:R-:W-:Y:S02]  /*2840*/  IDP.4A.S8.S8 R74, R4, R87.reuse, R74 ;  /* 0x00000057044a7226 */ /* 0x080fe4000000064a */
[-C--:B------:R-:W-:Y:S01]  /*2850*/  IDP.4A.S8.S8 R73, R6, R87.reuse, R73 ;  /* 0x0000005706497226 */ /* 0x080fe20000000649 */
[----:B------:R-:W-:Y:S01]  /*2860*/  LDS.U8 R60, [R55+0x94] ;  /* 0x00009400373c7984 */ /* 0x000fe20000000000 */
[-C--:B------:R-:W-:Y:S01]  /*2870*/  IDP.4A.S8.S8 R72, R5, R87.reuse, R72 ;  /* 0x0000005705487226 */ /* 0x080fe20000000648 */
[----:B--2---:R-:W-:Y:S01]  /*2880*/  PRMT R57, R88, 0x3340, R57 ;  /* 0x0000334058397816 */ /* 0x004fe20000000039 */
[----:B------:R-:W-:Y:S01]  /*2890*/  IDP.4A.S8.S8 R71, R58, R87, R71 ;  /* 0x000000573a477226 */ /* 0x000fe20000000647 */
[----:B------:R-:W2:Y:S04]  /*28a0*/  LDS.U8 R80, [R55+0x10] ;  /* 0x0000100037507984 */ /* 0x000ea80000000000 */
[----:B------:R-:W-:Y:S01]  /*28b0*/  LDS.U8 R88, [R55+0x10b] ;  /* 0x00010b0037587984 */ /* 0x000fe20000000000 */
[----:B0-----:R-:W-:-:S03]  /*28c0*/  PRMT R86, R89, 0x3340, R86 ;  /* 0x0000334059567816 */ /* 0x001fc60000000056 */
[----:B------:R-:W0:Y:S01]  /*28d0*/  LDS.U8 R89, [R55+0x18f] ;  /* 0x00018f0037597984 */ /* 0x000e220000000000 */
[----:B------:R-:W-:-:S03]  /*28e0*/  PRMT R57, R86, 0x5410, R57 ;  /* 0x0000541056397816 */ /* 0x000fc60000000039 */
[----:B------:R-:W-:Y:S02]  /*28f0*/  LDS.U8 R86, [R55+0x119] ;  /* 0x0001190037567984 */ /* 0x000fe40000000000 */
[-C--:B------:R-:W-:Y:S01]  /*2900*/  IDP.4A.S8.S8 R70, R54, R57.reuse, R70 ;  /* 0x0000003936467226 */ /* 0x080fe20000000646 */
[----:B-1----:R-:W-:Y:S01]  /*2910*/  PRMT R59, R85, 0x3340, R59 ;  /* 0x00003340553b7816 */ /* 0x002fe2000000003b */
[-C--:B------:R-:W-:Y:S01]  /*2920*/  IDP.4A.S8.S8 R69, R2, R57.reuse, R69 ;  /* 0x0000003902457226 */ /* 0x080fe20000000645 */
[----:B------:R-:W-:Y:S01]  /*2930*/  LDS.U8 R85, [R55+0x87] ;  /* 0x0000870037557984 */ /* 0x000fe20000000000 */
[-C--:B------:R-:W-:Y:S02]  /*2940*/  IDP.4A.S8.S8 R68, R3, R57.reuse, R68 ;  /* 0x0000003903447226 */ /* 0x080fe40000000644 */
[-C--:B------:R-:W-:Y:S02]  /*2950*/  IDP.4A.S8.S8 R67, R0, R57.reuse, R67 ;  /* 0x0000003900437226 */ /* 0x080fe40000000643 */
[-C--:B------:R-:W-:Y:S01]  /*2960*/  IDP.4A.S8.S8 R66, R4, R57.reuse, R66 ;  /* 0x0000003904427226 */ /* 0x080fe20000000642 */
[----:B---3--:R-:W-:Y:S01]  /*2970*/  PRMT R61, R81, 0x3340, R61 ;  /* 0x00003340513d7816 */ /* 0x008fe2000000003d */
[-C--:B------:R-:W-:Y:S01]  /*2980*/  IDP.4A.S8.S8 R65, R6, R57.reuse, R65 ;  /* 0x0000003906417226 */ /* 0x080fe20000000641 */
[----:B------:R-:W1:Y:S01]  /*2990*/  LDS.U8 R81, [R55+0x3] ;  /* 0x0000030037517984 */ /* 0x000e620000000000 */
[-C--:B------:R-:W-:Y:S01]  /*29a0*/  IDP.4A.S8.S8 R64, R5, R57.reuse, R64 ;  /* 0x0000003905407226 */ /* 0x080fe20000000640 */
[----:B----4-:R-:W-:Y:S01]  /*29b0*/  PRMT R79, R84, 0x3340, R79 ;  /* 0x00003340544f7816 */ /* 0x010fe2000000004f */
[----:B------:R-:W-:Y:S01]  /*29c0*/  IDP.4A.S8.S8 R57, R58, R57, R63 ;  /* 0x000000393a397226 */ /* 0x000fe2000000063f */
[----:B------:R-:W-:Y:S02]  /*29d0*/  LDS.U8 R84, [R55+0x11] ;  /* 0x0000110037547984 */ /* 0x000fe40000000000 */
[----:B------:R-:W-:-:S02]  /*29e0*/  PRMT R59, R79, 0x5410, R59 ;  /* 0x000054104f3b7816 */ /* 0x000fc4000000003b */
[----:B------:R-:W-:Y:S01]  /*29f0*/  LDS.U8 R63, [R55+0x96] ;  /* 0x00009600373f7984 */ /* 0x000fe20000000000 */
[----:B--2---:R-:W-:Y:S02]  /*2a00*/  PRMT R87, R80, 0x3340, R60 ;  /* 0x0000334050577816 */ /* 0x004fe4000000003c */
[-C--:B------:R-:W-:Y:S01]  /*2a10*/  IDP.4A.S8.S8 R7, R54, R59.reuse, R7 ;  /* 0x0000003b36077226 */ /* 0x080fe20000000607 */
[----:B------:R-:W2:Y:S01]  /*2a20*/  LDS.U8 R60, [R55+0x95] ;  /* 0x00009500373c7984 */ /* 0x000ea20000000000 */
[-C--:B------:R-:W-:Y:S01]  /*2a30*/  IDP.4A.S8.S8 R8, R2, R59.reuse, R8 ;  /* 0x0000003b02087226 */ /* 0x080fe20000000608 */
[----:B------:R-:W-:Y:S01]  /*2a40*/  PRMT R61, R87, 0x5410, R61 ;  /* 0x00005410573d7816 */ /* 0x000fe2000000003d */
[-C--:B------:R-:W-:Y:S01]  /*2a50*/  IDP.4A.S8.S8 R9, R3, R59.reuse, R9 ;  /* 0x0000003b03097226 */ /* 0x080fe20000000609 */
[----:B------:R-:W3:Y:S01]  /*2a60*/  LDS.U8 R80, [R55+0x19d] ;  /* 0x00019d0037507984 */ /* 0x000ee20000000000 */
[-C--:B------:R-:W-:Y:S02]  /*2a70*/  IDP.4A.S8.S8 R10, R0, R59.reuse, R10 ;  /* 0x0000003b000a7226 */ /* 0x080fe4000000060a */
[-C--:B------:R-:W-:Y:S01]  /*2a80*/  IDP.4A.S8.S8 R11, R4, R59.reuse, R11 ;  /* 0x0000003b040b7226 */ /* 0x080fe2000000060b */
[----:B------:R-:W4:Y:S01]  /*2a90*/  LDS.U8 R87, [R55+0x12] ;  /* 0x0000120037577984 */ /* 0x000f220000000000 */
[----:B0-----:R-:W-:Y:S01]  /*2aa0*/  PRMT R88, R88, 0x3340, R89 ;  /* 0x0000334058587816 */ /* 0x001fe20000000059 */
[----:B------:R-:W-:-:S02]  /*2ab0*/  IDP.4A.S8.S8 R12, R6, R59, R12 ;  /* 0x0000003b060c7226 */ /* 0x000fc4000000060c */
[----:B------:R-:W-:Y:S01]  /*2ac0*/  LDS.U8 R79, [R55+0x19e] ;  /* 0x00019e00374f7984 */ /* 0x000fe20000000000 */
[-C--:B------:R-:W-:Y:S02]  /*2ad0*/  IDP.4A.S8.S8 R13, R5, R59.reuse, R13 ;  /* 0x0000003b050d7226 */ /* 0x080fe4000000060d */
[----:B------:R-:W-:Y:S01]  /*2ae0*/  IDP.4A.S8.S8 R14, R58, R59, R14 ;  /* 0x0000003b3a0e7226 */ /* 0x000fe2000000060e */
[----:B------:R-:W0:Y:S01]  /*2af0*/  LDS.U8 R89, [R55+0x11a] ;  /* 0x00011a0037597984 */ /* 0x000e220000000000 */
[-C--:B------:R-:W-:Y:S02]  /*2b00*/  IDP.4A.S8.S8 R23, R54, R61.reuse, R23 ;  /* 0x0000003d36177226 */ /* 0x080fe40000000617 */
[-C--:B------:R-:W-:Y:S01]  /*2b10*/  IDP.4A.S8.S8 R24, R2, R61.reuse, R24 ;  /* 0x0000003d02187226 */ /* 0x080fe20000000618 */
[----:B------:R-:W-:Y:S01]  /*2b20*/  LDS.U8 R59, [R56+UR6+0x280] ;  /* 0x00028006383b7984 */ /* 0x000fe20008000000 */
[-C--:B------:R-:W-:Y:S02]  /*2b30*/  IDP.4A.S8.S8 R25, R3, R61.reuse, R25 ;  /* 0x0000003d03197226 */ /* 0x080fe40000000619 */
[----:B------:R-:W-:-:S02]  /*2b40*/  IDP.4A.S8.S8 R26, R0, R61, R26 ;  /* 0x0000003d001a7226 */ /* 0x000fc4000000061a */
[-C--:B------:R-:W-:Y:S02]  /*2b50*/  IDP.4A.S8.S8 R27, R4, R61.reuse, R27 ;  /* 0x0000003d041b7226 */ /* 0x080fe4000000061b */
[-C--:B------:R-:W-:Y:S01]  /*2b60*/  IDP.4A.S8.S8 R28, R6, R61.reuse, R28 ;  /* 0x0000003d061c7226 */ /* 0x080fe2000000061c */
[----:B-1----:R-:W-:Y:S01]  /*2b70*/  PRMT R81, R81, 0x3340, R85 ;  /* 0x0000334051517816 */ /* 0x002fe20000000055 */
[-C--:B------:R-:W-:Y:S02]  /*2b80*/  IDP.4A.S8.S8 R29, R5, R61.reuse, R29 ;  /* 0x0000003d051d7226 */ /* 0x080fe4000000061d */
[----:B------:R-:W-:Y:S01]  /*2b90*/  IDP.4A.S8.S8 R30, R58, R61, R30 ;  /* 0x0000003d3a1e7226 */ /* 0x000fe2000000061e */
[----:B------:R-:W-:Y:S01]  /*2ba0*/  PRMT R81, R81, 0x5410, R88 ;  /* 0x0000541051517816 */ /* 0x000fe20000000058 */
[----:B------:R-:W-:Y:S04]  /*2bb0*/  LDS.U8 R61, [R56+UR6+0x201] ;  /* 0x00020106383d7984 */ /* 0x000fe80008000000 */
[----:B------:R-:W-:Y:S01]  /*2bc0*/  LDS.U8 R88, [R56+UR6+0x381] ;  /* 0x0003810638587984 */ /* 0x000fe20008000000 */
[----:B--2---:R-:W-:-:S03]  /*2bd0*/  PRMT R85, R84, 0x3340, R60 ;  /* 0x0000334054557816 */ /* 0x004fc6000000003c */
[----:B------:R-:W-:Y:S01]  /*2be0*/  LDS.U8 R84, [R56+UR6+0x380] ;  /* 0x0003800638547984 */ /* 0x000fe20008000000 */
[----:B---3--:R-:W-:-:S03]  /*2bf0*/  PRMT R80, R86, 0x3340, R80 ;  /* 0x0000334056507816 */ /* 0x008fc60000000050 */
[----:B------:R-:W1:Y:S01]  /*2c00*/  LDS.U8 R60, [R56+UR6+0x300] ;  /* 0x00030006383c7984 */ /* 0x000e620008000000 */
[----:B------:R-:W-:Y:S02]  /*2c10*/  PRMT R80, R85, 0x5410, R80 ;  /* 0x0000541055507816 */ /* 0x000fe40000000050 */
[----:B----4-:R-:W-:Y:S01]  /*2c20*/  PRMT R63, R87, 0x3340, R63 ;  /* 0x00003340573f7816 */ /* 0x010fe2000000003f */
[----:B------:R-:W2:Y:S02]  /*2c30*/  LDS.U8 R85, [R56+UR6+0x281] ;  /* 0x0002810638557984 */ /* 0x000ea40008000000 */
[-C--:B------:R-:W-:Y:S02]  /*2c40*/  IDP.4A.S8.S8 R86, R3, R80.reuse, R33 ;  /* 0x0000005003567226 */ /* 0x080fe40000000621 */
[----:B------:R-:W3:Y:S01]  /*2c50*/  LDS.U8 R33, [R56+UR6+0x200] ;  /* 0x0002000638217984 */ /* 0x000ee20008000000 */
[-C--:B------:R-:W-:Y:S01]  /*2c60*/  IDP.4A.S8.S8 R31, R54, R80.reuse, R31 ;  /* 0x00000050361f7226 */ /* 0x080fe2000000061f */
[----:B0-----:R-:W-:Y:S01]  /*2c70*/  PRMT R79, R89, 0x3340, R79 ;  /* 0x00003340594f7816 */ /* 0x001fe2000000004f */
[-C--:B------:R-:W-:Y:S01]  /*2c80*/  IDP.4A.S8.S8 R32, R2, R80.reuse, R32 ;  /* 0x0000005002207226 */ /* 0x080fe20000000620 */
[----:B------:R-:W0:Y:S01]  /*2c90*/  LDS.U8 R87, [R56+UR6+0x301] ;  /* 0x0003010638577984 */ /* 0x000e220008000000 */
[-C--:B------:R-:W-:Y:S01]  /*2ca0*/  IDP.4A.S8.S8 R34, R0, R80.reuse, R34 ;  /* 0x0000005000227226 */ /* 0x080fe20000000622 */
[----:B------:R-:W-:Y:S01]  /*2cb0*/  PRMT R63, R63, 0x5410, R79 ;  /* 0x000054103f3f7816 */ /* 0x000fe2000000004f */
[-C--:B------:R-:W-:Y:S01]  /*2cc0*/  IDP.4A.S8.S8 R35, R4, R80.reuse, R35 ;  /* 0x0000005004237226 */ /* 0x080fe20000000623 */
[----:B------:R-:W-:Y:S01]  /*2cd0*/  LDS.U8 R79, [R56+UR6+0x382] ;  /* 0x00038206384f7984 */ /* 0x000fe20008000000 */
[----:B------:R-:W-:-:S02]  /*2ce0*/  IDP.4A.S8.S8 R36, R6, R80, R36 ;  /* 0x0000005006247226 */ /* 0x000fc40000000624 */
[-C--:B------:R-:W-:Y:S01]  /*2cf0*/  IDP.4A.S8.S8 R37, R5, R80.reuse, R37 ;  /* 0x0000005005257226 */ /* 0x080fe20000000625 */
[----:B------:R-:W4:Y:S01]  /*2d00*/  LDS.U8 R89, [R56+UR6+0x302] ;  /* 0x0003020638597984 */ /* 0x000f220008000000 */
[----:B------:R-:W-:Y:S02]  /*2d10*/  IDP.4A.S8.S8 R38, R58, R80, R38 ;  /* 0x000000503a267226 */ /* 0x000fe40000000626 */
[-C--:B------:R-:W-:Y:S01]  /*2d20*/  IDP.4A.S8.S8 R39, R54, R63.reuse, R39 ;  /* 0x0000003f36277226 */ /* 0x080fe20000000627 */
[----:B------:R-:W-:Y:S01]  /*2d30*/  LDS.U8 R80, [R56+UR6+0x202] ;  /* 0x0002020638507984 */ /* 0x000fe20008000000 */
[-C--:B------:R-:W-:Y:S02]  /*2d40*/  IDP.4A.S8.S8 R40, R2, R63.reuse, R40 ;  /* 0x0000003f02287226 */ /* 0x080fe40000000628 */
[-C--:B------:R-:W-:Y:S02]  /*2d50*/  IDP.4A.S8.S8 R41, R3, R63.reuse, R41 ;  /* 0x0000003f03297226 */ /* 0x080fe40000000629 */
[----:B------:R-:W-:-:S02]  /*2d60*/  IDP.4A.S8.S8 R42, R0, R63, R42 ;  /* 0x0000003f002a7226 */ /* 0x000fc4000000062a */
[-C--:B------:R-:W-:Y:S02]  /*2d70*/  IDP.4A.S8.S8 R43, R4, R63.reuse, R43 ;  /* 0x0000003f042b7226 */ /* 0x080fe4000000062b */
[-C--:B------:R-:W-:Y:S02]  /*2d80*/  IDP.4A.S8.S8 R44, R6, R63.reuse, R44 ;  /* 0x0000003f062c7226 */ /* 0x080fe4000000062c */
[-C--:B------:R-:W-:Y:S02]  /*2d90*/  IDP.4A.S8.S8 R45, R5, R63.reuse, R45 ;  /* 0x0000003f052d7226 */ /* 0x080fe4000000062d */
[----:B------:R-:W-:Y:S01]  /*2da0*/  IDP.4A.S8.S8 R46, R58, R63, R46 ;  /* 0x0000003f3a2e7226 */ /* 0x000fe2000000062e */
[----:B-1----:R-:W-:Y:S01]  /*2db0*/  PRMT R84, R60, 0x3340, R84 ;  /* 0x000033403c547816 */ /* 0x002fe20000000054 */
[----:B------:R-:W-:Y:S04]  /*2dc0*/  LDS.U8 R63, [R56+UR6+0x383] ;  /* 0x00038306383f7984 */ /* 0x000fe80008000000 */
[----:B------:R-:W1:Y:S01]  /*2dd0*/  LDS.U8 R60, [R56+UR6+0x282] ;  /* 0x00028206383c7984 */ /* 0x000e620008000000 */
[----:B--2---:R-:W-:-:S02]  /*2de0*/  PRMT R61, R61, 0x3340, R85 ;  /* 0x000033403d3d7816 */ /* 0x004fc40000000055 */
[----:B---3--:R-:W-:Y:S01]  /*2df0*/  PRMT R33, R33, 0x3340, R59 ;  /* 0x0000334021217816 */ /* 0x008fe2000000003b */
[----:B------:R-:W-:Y:S01]  /*2e00*/  LDS.U8 R85, [R56+UR6+0x3a0] ;  /* 0x0003a00638557984 */ /* 0x000fe20008000000 */
[----:B0-----:R-:W-:-:S03]  /*2e10*/  PRMT R87, R87, 0x3340, R88 ;  /* 0x0000334057577816 */ /* 0x001fc60000000058 */
[----:B------:R-:W-:Y:S01]  /*2e20*/  LDS.U8 R59, [R56+UR6+0x283] ;  /* 0x00028306383b7984 */ /* 0x000fe20008000000 */
[----:B------:R-:W-:Y:S02]  /*2e30*/  PRMT R33, R33, 0x5410, R84 ;  /* 0x0000541021217816 */ /* 0x000fe40000000054 */
[----:B------:R-:W-:Y:S01]  /*2e40*/  PRMT R61, R61, 0x5410, R87 ;  /* 0x000054103d3d7816 */ /* 0x000fe20000000057 */
[----:B------:R-:W-:Y:S01]  /*2e50*/  LDS.U8 R84, [R56+UR6+0x203] ;  /* 0x0002030638547984 */ /* 0x000fe20008000000 */
[----:B----4-:R-:W-:-:S03]  /*2e60*/  PRMT R79, R89, 0x3340, R79 ;  /* 0x00003340594f7816 */ /* 0x010fc6000000004f */
[----:B------:R-:W-:Y:S04]  /*2e70*/  LDS.U8 R88, [R56+UR6+0x320] ;  /* 0x0003200638587984 */ /* 0x000fe80008000000 */
[----:B------:R-:W0:Y:S04]  /*2e80*/  LDS.U8 R87, [R56+UR6+0x2a0] ;  /* 0x0002a00638577984 */ /* 0x000e280008000000 */
[----:B------:R-:W-:Y:S01]  /*2e90*/  LDS.U8 R89, [R56+UR6+0x323] ;  /* 0x0003230638597984 */ /* 0x000fe20008000000 */
[----:B-1----:R-:W-:-:S03]  /*2ea0*/  PRMT R60, R80, 0x3340, R60 ;  /* 0x00003340503c7816 */ /* 0x002fc6000000003c */
[----:B------:R-:W1:Y:S01]  /*2eb0*/  LDS.U8 R80, [R56+UR6+0x303] ;  /* 0x0003030638507984 */ /* 0x000e620008000000 */
[----:B------:R-:W-:Y:S02]  /*2ec0*/  PRMT R79, R60, 0x5410, R79 ;  /* 0x000054103c4f7816 */ /* 0x000fe4000000004f */
[----:B0-----:R-:W-:Y:S02]  /*2ed0*/  PRMT R90, R90, 0x3340, R87 ;  /* 0x000033405a5a7816 */ /* 0x001fe40000000057 */
[----:B------:R-:W-:Y:S01]  /*2ee0*/  LDS.U8 R87, [R56+UR6+0x2a1] ;  /* 0x0002a10638577984 */ /* 0x000fe20008000000 */
[----:B-1----:R-:W-:Y:S02]  /*2ef0*/  PRMT R63, R80, 0x3340, R63 ;  /* 0x00003340503f7816 */ /* 0x002fe4000000003f */
[----:B------:R-:W-:Y:S02]  /*2f00*/  PRMT R80, R84, 0x3340, R59 ;  /* 0x0000334054507816 */ /* 0x000fe4000000003b */
[----:B------:R-:W-:Y:S01]  /*2f10*/  PRMT R59, R88, 0x3340, R85 ;  /* 0x00003340583b7816 */ /* 0x000fe20000000055 */
[----:B------:R-:W-:Y:S01]  /*2f20*/  LDS.U8 R84, [R56+UR6+0x3a1] ;  /* 0x0003a10638547984 */ /* 0x000fe20008000000 */
[----:B------:R-:W-:-:S02]  /*2f30*/  PRMT R63, R80, 0x5410, R63 ;  /* 0x00005410503f7816 */ /* 0x000fc4000000003f */
[----:B------:R-:W-:Y:S01]  /*2f40*/  PRMT R60, R90, 0x5410, R59 ;  /* 0x000054105a3c7816 */ /* 0x000fe2000000003b */
[----:B------:R-:W0:Y:S04]  /*2f50*/  LDS.U8 R85, [R56+UR6+0x321] ;  /* 0x0003210638557984 */ /* 0x000e280008000000 */
[----:B------:R-:W1:Y:S04]  /*2f60*/  LDS.U8 R88, [R56+UR6+0x221] ;  /* 0x0002210638587984 */ /* 0x000e680008000000 */
[----:B------:R-:W-:Y:S04]  /*2f70*/  LDS.U8 R80, [R56+UR6+0x3a2] ;  /* 0x0003a20638507984 */ /* 0x000fe80008000000 */
[----:B------:R-:W-:Y:S01]  /*2f80*/  LDS.U8 R90, [R56+UR6+0x223] ;  /* 0x00022306385a7984 */ /* 0x000fe20008000000 */
[----:B0-----:R-:W-:-:S03]  /*2f90*/  PRMT R84, R85, 0x3340, R84 ;  /* 0x0000334055547816 */ /* 0x001fc60000000054 */
[----:B------:R-:W0:Y:S01]  /*2fa0*/  LDS.U8 R85, [R56+UR6+0x322] ;  /* 0x0003220638557984 */ /* 0x000e220008000000 */
[----:B-1----:R-:W-:-:S03]  /*2fb0*/  PRMT R87, R88, 0x3340, R87 ;  /* 0x0000334058577816 */ /* 0x002fc60000000057 */
[----:B------:R-:W-:Y:S01]  /*2fc0*/  LDS.U8 R88, [R56+UR6+0x3a3] ;  /* 0x0003a30638587984 */ /* 0x000fe20008000000 */
[----:B------:R-:W-:-:S03]  /*2fd0*/  PRMT R59, R87, 0x5410, R84 ;  /* 0x00005410573b7816 */ /* 0x000fc60000000054 */
[----:B------:R-:W-:Y:S04]  /*2fe0*/  LDS.U8 R84, [R56+UR6+0x2a2] ;  /* 0x0002a20638547984 */ /* 0x000fe80008000000 */
[----:B------:R-:W1:Y:S01]  /*2ff0*/  LDS.U8 R87, [R56+UR6+0x222] ;  /* 0x0002220638577984 */ /* 0x000e620008000000 */
[----:B0-----:R-:W-:Y:S02]  /*3000*/  PRMT R80, R85, 0x3340, R80 ;  /* 0x0000334055507816 */ /* 0x001fe40000000050 */
[----:B-1----:R-:W-:Y:S02]  /*3010*/  PRMT R85, R87, 0x3340, R84 ;  /* 0x0000334057557816 */ /* 0x002fe40000000054 */
[----:B------:R-:W-:Y:S01]  /*3020*/  PRMT R84, R89, 0x3340, R88 ;  /* 0x0000334059547816 */ /* 0x000fe20000000058 */
[----:B------:R-:W-:Y:S01]  /*3030*/  LDS.U8 R87, [R55+0x39c] ;  /* 0x00039c0037577984 */ /* 0x000fe20000000000 */
[----:B------:R-:W-:-:S03]  /*3040*/  PRMT R80, R85, 0x5410, R80 ;  /* 0x0000541055507816 */ /* 0x000fc60000000050 */
[----:B------:R-:W0:Y:S01]  /*3050*/  LDS.U8 R89, [R56+UR6+0x2a3] ;  /* 0x0002a30638597984 */ /* 0x000e220008000000 */
[----:B------:R-:W1:Y:S03]  /*3060*/  LDCU UR6, c[0x0][0x3a4] ;  /* 0x00007480ff0677ac */ /* 0x000e660008000800 */
[----:B------:R-:W2:Y:S04]  /*3070*/  LDS.U8 R88, [R55+0x318] ;  /* 0x0003180037587984 */ /* 0x000ea80000000000 */
[----:B------:R-:W-:Y:S01]  /*3080*/  LDS.U8 R85, [R55+0x319] ;  /* 0x0003190037557984 */ /* 0x000fe20000000000 */
[----:B0-----:R-:W-:-:S03]  /*3090*/  PRMT R91, R90, 0x3340, R89 ;  /* 0x000033405a5b7816 */ /* 0x001fc60000000059 */
[----:B------:R-:W-:Y:S01]  /*30a0*/  LDS.U8 R89, [R55+0x210] ;  /* 0x0002100037597984 */ /* 0x000fe20000000000 */
[----:B--2---:R-:W-:-:S03]  /*30b0*/  PRMT R87, R88, 0x3340, R87 ;  /* 0x0000334058577816 */ /* 0x004fc60000000057 */
[----:B------:R-:W0:Y:S01]  /*30c0*/  LDS.U8 R88, [R55+0x294] ;  /* 0x0002940037587984 */ /* 0x000e220000000000 */
[----:B------:R-:W-:-:S03]  /*30d0*/  PRMT R56, R91, 0x5410, R84 ;  /* 0x000054105b387816 */ /* 0x000fc60000000054 */
[----:B------:R-:W2:Y:S04]  /*30e0*/  LDS.U8 R84, [R55+0x39d] ;  /* 0x00039d0037547984 */ /* 0x000ea80000000000 */
[----:B------:R-:W-:Y:S01]  /*30f0*/  LDS.U8 R90, [R55+0x212] ;  /* 0x00021200375a7984 */ /* 0x000fe20000000000 */
[----:B0-----:R-:W-:-:S03]  /*3100*/  PRMT R88, R89, 0x3340, R88 ;  /* 0x0000334059587816 */ /* 0x001fc60000000058 */
[----:B------:R-:W-:Y:S01]  /*3110*/  LDS.U8 R89, [R55+0x211] ;  /* 0x0002110037597984 */ /* 0x000fe20000000000 */
[----:B------:R-:W-:-:S03]  /*3120*/  PRMT R87, R88, 0x5410, R87 ;  /* 0x0000541058577816 */ /* 0x000fc60000000057 */
[----:B------:R-:W0:Y:S01]  /*3130*/  LDS.U8 R88, [R55+0x295] ;  /* 0x0002950037587984 */ /* 0x000e220000000000 */
[----:B--2---:R-:W-:Y:S01]  /*3140*/  PRMT R84, R85, 0x3340, R84 ;  /* 0x0000334055547816 */ /* 0x004fe20000000054 */
[-C--:B------:R-:W-:Y:S02]  /*3150*/  IDP.4A.S8.S8 R78, R33, R87.reuse, R78 ;  /* 0x00000057214e7226 */ /* 0x080fe4000000064e */
[-C--:B------:R-:W-:Y:S02]  /*3160*/  IDP.4A.S8.S8 R77, R61, R87.reuse, R77 ;  /* 0x000000573d4d7226 */ /* 0x080fe4000000064d */
[-C--:B------:R-:W-:Y:S02]  /*3170*/  IDP.4A.S8.S8 R76, R79, R87.reuse, R76 ;  /* 0x000000574f4c7226 */ /* 0x080fe4000000064c */
[-C--:B------:R-:W-:Y:S02]  /*3180*/  IDP.4A.S8.S8 R75, R63, R87.reuse, R75 ;  /* 0x000000573f4b7226 */ /* 0x080fe4000000064b */
[----:B------:R-:W-:-:S02]  /*3190*/  IDP.4A.S8.S8 R74, R60, R87, R74 ;  /* 0x000000573c4a7226 */ /* 0x000fc4000000064a */
[-C--:B------:R-:W-:Y:S02]  /*31a0*/  IDP.4A.S8.S8 R73, R59, R87.reuse, R73 ;  /* 0x000000573b497226 */ /* 0x080fe40000000649 */
[-C--:B------:R-:W-:Y:S02]  /*31b0*/  IDP.4A.S8.S8 R72, R80, R87.reuse, R72 ;  /* 0x0000005750487226 */ /* 0x080fe40000000648 */
[----:B------:R-:W-:Y:S01]  /*31c0*/  IDP.4A.S8.S8 R71, R56, R87, R71 ;  /* 0x0000005738477226 */ /* 0x000fe20000000647 */
[----:B0-----:R-:W-:Y:S02]  /*31d0*/  PRMT R85, R89, 0x3340, R88 ;  /* 0x0000334059557816 */ /* 0x001fe40000000058 */
[----:B------:R-:W0:Y:S02]  /*31e0*/  LDS.U8 R89, [R55+0x296] ;  /* 0x0002960037597984 */ /* 0x000e240000000000 */
[----:B------:R-:W-:Y:S02]  /*31f0*/  PRMT R88, R85, 0x5410, R84 ;  /* 0x0000541055587816 */ /* 0x000fe40000000054 */
[----:B------:R-:W-:Y:S03]  /*3200*/  LDS.U8 R84, [R55+0x39e] ;  /* 0x00039e0037547984 */ /* 0x000fe60000000000 */
[-C--:B------:R-:W-:Y:S01]  /*3210*/  IDP.4A.S8.S8 R70, R33, R88.reuse, R70 ;  /* 0x0000005821467226 */ /* 0x080fe20000000646 */
[----:B------:R-:W2:Y:S01]  /*3220*/  LDS.U8 R85, [R55+0x31a] ;  /* 0x00031a0037557984 */ /* 0x000ea20000000000 */
[----:B------:R-:W-:-:S02]  /*3230*/  IDP.4A.S8.S8 R69, R61, R88, R69 ;  /* 0x000000583d457226 */ /* 0x000fc40000000645 */
[-C--:B------:R-:W-:Y:S02]  /*3240*/  IDP.4A.S8.S8 R68, R79, R88.reuse, R68 ;  /* 0x000000584f447226 */ /* 0x080fe40000000644 */
[-C--:B------:R-:W-:Y:S02]  /*3250*/  IDP.4A.S8.S8 R67, R63, R88.reuse, R67 ;  /* 0x000000583f437226 */ /* 0x080fe40000000643 */
[-C--:B------:R-:W-:Y:S02]  /*3260*/  IDP.4A.S8.S8 R66, R60, R88.reuse, R66 ;  /* 0x000000583c427226 */ /* 0x080fe40000000642 */
[-C--:B------:R-:W-:Y:S02]  /*3270*/  IDP.4A.S8.S8 R65, R59, R88.reuse, R65 ;  /* 0x000000583b417226 */ /* 0x080fe40000000641 */
[-C--:B------:R-:W-:Y:S02]  /*3280*/  IDP.4A.S8.S8 R64, R80, R88.reuse, R64 ;  /* 0x0000005850407226 */ /* 0x080fe40000000640 */
[----:B------:R-:W-:Y:S01]  /*3290*/  IDP.4A.S8.S8 R57, R56, R88, R57 ;  /* 0x0000005838397226 */ /* 0x000fe20000000639 */
[----:B0-----:R-:W-:-:S02]  /*32a0*/  PRMT R90, R90, 0x3340, R89 ;  /* 0x000033405a5a7816 */ /* 0x001fc40000000059 */
[----:B--2---:R-:W-:Y:S02]  /*32b0*/  PRMT R87, R85, 0x3340, R84 ;  /* 0x0000334055577816 */ /* 0x004fe40000000054 */
[----:B------:R-:W-:Y:S02]  /*32c0*/  LDS.U8 R84, [R55+0x39f] ;  /* 0x00039f0037547984 */ /* 0x000fe40000000000 */
[----:B------:R-:W-:Y:S02]  /*32d0*/  PRMT R87, R90, 0x5410, R87 ;  /* 0x000054105a577816 */ /* 0x000fe40000000057 */
[----:B------:R-:W0:Y:S03]  /*32e0*/  LDS.U8 R85, [R55+0x31b] ;  /* 0x00031b0037557984 */ /* 0x000e260000000000 */
[-C--:B------:R-:W-:Y:S02]  /*32f0*/  IDP.4A.S8.S8 R89, R79, R87.reuse, R9 ;  /* 0x000000574f597226 */ /* 0x080fe40000000609 */
[----:B------:R-:W-:Y:S01]  /*3300*/  LDS.U8 R9, [R55+0x213] ;  /* 0x0002130037097984 */ /* 0x000fe20000000000 */
[----:B------:R-:W-:-:S02]  /*3310*/  IDP.4A.S8.S8 R88, R61, R87, R8 ;  /* 0x000000573d587226 */ /* 0x000fc40000000608 */
[-C--:B------:R-:W-:Y:S01]  /*3320*/  IDP.4A.S8.S8 R90, R63, R87.reuse, R10 ;  /* 0x000000573f5a7226 */ /* 0x080fe2000000060a */
[----:B------:R-:W-:Y:S01]  /*3330*/  LDS.U8 R8, [R55+0x3ac] ;  /* 0x0003ac0037087984 */ /* 0x000fe20000000000 */
[-C--:B------:R-:W-:Y:S02]  /*3340*/  IDP.4A.S8.S8 R91, R60, R87.reuse, R11 ;  /* 0x000000573c5b7226 */ /* 0x080fe4000000060b */
[-C--:B------:R-:W-:Y:S01]  /*3350*/  IDP.4A.S8.S8 R7, R33, R87.reuse, R7 ;  /* 0x0000005721077226 */ /* 0x080fe20000000607 */
[----:B------:R-:W2:Y:S01]  /*3360*/  LDS.U8 R11, [R55+0x328] ;  /* 0x00032800370b7984 */ /* 0x000ea20000000000 */
[-C--:B------:R-:W-:Y:S02]  /*3370*/  IDP.4A.S8.S8 R12, R59, R87.reuse, R12 ;  /* 0x000000573b0c7226 */ /* 0x080fe4000000060c */
[-C--:B------:R-:W-:Y:S01]  /*3380*/  IDP.4A.S8.S8 R13, R80, R87.reuse, R13 ;  /* 0x00000057500d7226 */ /* 0x080fe2000000060d */
[----:B------:R-:W-:Y:S01]  /*3390*/  LDS.U8 R10, [R55+0x220] ;  /* 0x00022000370a7984 */ /* 0x000fe20000000000 */
[----:B------:R-:W-:-:S03]  /*33a0*/  IDP.4A.S8.S8 R14, R56, R87, R14 ;  /* 0x00000057380e7226 */ /* 0x000fc6000000060e */
[----:B------:R-:W-:Y:S01]  /*33b0*/  LDS.U8 R87, [R55+0x2a6] ;  /* 0x0002a60037577984 */ /* 0x000fe20000000000 */
[----:B0-----:R-:W-:-:S03]  /*33c0*/  PRMT R85, R85, 0x3340, R84 ;  /* 0x0000334055557816 */ /* 0x001fc60000000054 */
[----:B------:R-:W0:Y:S01]  /*33d0*/  LDS.U8 R84, [R55+0x297] ;  /* 0x0002970037547984 */ /* 0x000e220000000000 */
[----:B--2---:R-:W-:-:S03]  /*33e0*/  PRMT R8, R11, 0x3340, R8 ;  /* 0x000033400b087816 */ /* 0x004fc60000000008 */
[----:B------:R-:W2:Y:S01]  /*33f0*/  LDG.E R11, desc[UR12][R82.64] ;  /* 0x0000000c520b7981 */ /* 0x000ea2000c1e1900 */
[----:B0-----:R-:W-:-:S03]  /*3400*/  PRMT R84, R9, 0x3340, R84 ;  /* 0x0000334009547816 */ /* 0x001fc60000000054 */
[----:B------:R-:W0:Y:S02]  /*3410*/  LDS.U8 R9, [R55+0x2a4] ;  /* 0x0002a40037097984 */ /* 0x000e240000000000 */
[----:B0-----:R-:W-:-:S04]  /*3420*/  PRMT R9, R10, 0x3340, R9 ;  /* 0x000033400a097816 */ /* 0x001fc80000000009 */
[----:B------:R-:W-:Y:S02]  /*3430*/  PRMT R10, R9, 0x5410, R8 ;  /* 0x00005410090a7816 */ /* 0x000fe40000000008 */
[----:B------:R-:W-:Y:S03]  /*3440*/  LDS.U8 R8, [R55+0x3ad] ;  /* 0x0003ad0037087984 */ /* 0x000fe60000000000 */
[-C--:B------:R-:W-:Y:S01]  /*3450*/  IDP.4A.S8.S8 R23, R33, R10.reuse, R23 ;  /* 0x0000000a21177226 */ /* 0x080fe20000000617 */
[----:B------:R-:W0:Y:S01]  /*3460*/  LDS.U8 R9, [R55+0x329] ;  /* 0x0003290037097984 */ /* 0x000e220000000000 */
[-C--:B------:R-:W-:Y:S02]  /*3470*/  IDP.4A.S8.S8 R24, R61, R10.reuse, R24 ;  /* 0x0000000a3d187226 */ /* 0x080fe40000000618 */
[-C--:B------:R-:W-:Y:S02]  /*3480*/  IDP.4A.S8.S8 R25, R79, R10.reuse, R25 ;  /* 0x0000000a4f197226 */ /* 0x080fe40000000619 */
[----:B------:R-:W-:-:S02]  /*3490*/  IDP.4A.S8.S8 R26, R63, R10, R26 ;  /* 0x0000000a3f1a7226 */ /* 0x000fc4000000061a */
[-C--:B------:R-:W-:Y:S02]  /*34a0*/  IDP.4A.S8.S8 R27, R60, R10.reuse, R27 ;  /* 0x0000000a3c1b7226 */ /* 0x080fe4000000061b */
[-C--:B------:R-:W-:Y:S02]  /*34b0*/  IDP.4A.S8.S8 R28, R59, R10.reuse, R28 ;  /* 0x0000000a3b1c7226 */ /* 0x080fe4000000061c */
[-C--:B------:R-:W-:Y:S02]  /*34c0*/  IDP.4A.S8.S8 R29, R80, R10.reuse, R29 ;  /* 0x0000000a501d7226 */ /* 0x080fe4000000061d */
[----:B------:R-:W-:Y:S02]  /*34d0*/  IDP.4A.S8.S8 R30, R56, R10, R30 ;  /* 0x0000000a381e7226 */ /* 0x000fe4000000061e */
[----:B------:R-:W-:Y:S01]  /*34e0*/  LDS.U8 R10, [R55+0x221] ;  /* 0x00022100370a7984 */ /* 0x000fe20000000000 */
        /* <DEDUP_REMOVED lines=14> */
[----:B------:R-:W3:Y:S01]  /*35d0*/  LDG.E R10, desc[UR12][R82.64+0x8] ;  /* 0x0000080c520a7981 */ /* 0x000ee2000c1e1900 */
[----:B0-----:R-:W-:-:S03]  /*35e0*/  PRMT R92, R9, 0x3340, R8 ;  /* 0x00003340095c7816 */ /* 0x001fc60000000008 */
[----:B------:R-:W0:Y:S04]  /*35f0*/  LDS.U8 R8, [R55+0x222] ;  /* 0x0002220037087984 */ /* 0x000e280000000000 */
[----:B------:R-:W4:Y:S01]  /*3600*/  LDG.E R9, desc[UR12][R82.64+0x4] ;  /* 0x0000040c52097981 */ /* 0x000f22000c1e1900 */
[----:B0-----:R-:W-:-:S03]  /*3610*/  PRMT R87, R8, 0x3340, R87 ;  /* 0x0000334008577816 */ /* 0x001fc60000000057 */
[----:B------:R-:W5:Y:S01]  /*3620*/  LDG.E R8, desc[UR12][R82.64+0xc] ;  /* 0x00000c0c52087981 */ /* 0x000f62000c1e1900 */
[----:B--2---:R-:W-:-:S04]  /*3630*/  IMAD R11, R11, UR5, RZ ;  /* 0x000000050b0b7c24 */ /* 0x004fc8000f8e02ff */
[----:B-1----:R-:W-:Y:S02]  /*3640*/  IMAD R11, R78, UR6, R11 ;  /* 0x000000064e0b7c24 */ /* 0x002fe4000f8e020b */
[----:B----4-:R-:W-:Y:S02]  /*3650*/  IMAD R78, R9, UR5, RZ ;  /* 0x00000005094e7c24 */ /* 0x010fe4000f8e02ff */
[----:B---3--:R-:W-:Y:S02]  /*3660*/  IMAD R9, R10, UR5, RZ ;  /* 0x000000050a097c24 */ /* 0x008fe4000f8e02ff */
[----:B------:R-:W-:Y:S01]  /*3670*/  IMAD R77, R77, UR6, R78 ;  /* 0x000000064d4d7c24 */ /* 0x000fe2000f8e024e */
[----:B------:R-:W2:Y:S04]  /*3680*/  LDG.E R10, desc[UR12][R82.64+0x80] ;  /* 0x0000800c520a7981 */ /* 0x000ea8000c1e1900 */
[----:B------:R-:W3:Y:S01]  /*3690*/  LDG.E R78, desc[UR12][R82.64+0x88] ;  /* 0x0000880c524e7981 */ /* 0x000ee2000c1e1900 */
[----:B------:R-:W-:-:S03]  /*36a0*/  IMAD R9, R76, UR6, R9 ;  /* 0x000000064c097c24 */ /* 0x000fc6000f8e0209 */
[----:B------:R-:W4:Y:S01]  /*36b0*/  LDG.E R76, desc[UR12][R82.64+0x84] ;  /* 0x0000840c524c7981 */ /* 0x000f22000c1e1900 */
[----:B-----5:R-:W-:-:S04]  /*36c0*/  IMAD R8, R8, UR5, RZ ;  /* 0x0000000508087c24 */ /* 0x020fc8000f8e02ff */
[----:B------:R-:W-:Y:S02]  /*36d0*/  IMAD R75, R75, UR6, R8 ;  /* 0x000000064b4b7c24 */ /* 0x000fe4000f8e0208 */
[----:B------:R-:W5:Y:S01]  /*36e0*/  LDG.E R8, desc[UR12][R82.64+0x8c] ;  /* 0x00008c0c52087981 */ /* 0x000f62000c1e1900 */
[----:B------:R-:W-:-:S03]  /*36f0*/  USHF.L.U32 UR4, UR14, 0x4, URZ ;  /* 0x000000040e047899 */ /* 0x000fc600080006ff */
[----:B------:R3:W-:Y:S04]  /*3700*/  STG.E desc[UR12][R82.64+0x8], R9 ;  /* 0x0000080952007986 */ /* 0x0007e8000c10190c */
[----:B------:R0:W-:Y:S04]  /*3710*/  STG.E desc[UR12][R82.64+0x4], R77 ;  /* 0x0000044d52007986 */ /* 0x0001e8000c10190c */
[----:B------:R-:W-:Y:S04]  /*3720*/  STG.E desc[UR12][R82.64], R11 ;  /* 0x0000000b52007986 */ /* 0x000fe8000c10190c */
[----:B------:R1:W-:Y:S01]  /*3730*/  STG.E desc[UR12][R82.64+0xc], R75 ;  /* 0x00000c4b52007986 */ /* 0x0003e2000c10190c */
[----:B--2---:R-:W-:-:S02]  /*3740*/  IMAD R93, R10, UR5, RZ ;  /* 0x000000050a5d7c24 */ /* 0x004fc4000f8e02ff */
[----:B---3--:R-:W-:-:S04]  /*3750*/  IMAD R9, R78, UR5, RZ ;  /* 0x000000054e097c24 */ /* 0x008fc8000f8e02ff */
[----:B0-----:R-:W-:Y:S01]  /*3760*/  IMAD R77, R72, UR6, R9 ;  /* 0x00000006484d7c24 */ /* 0x001fe2000f8e0209 */
[----:B------:R-:W-:Y:S01]  /*3770*/  MOV R9, UR4 ;  /* 0x0000000400097c02 */ /* 0x000fe20008000f00 */
[----:B----4-:R-:W-:Y:S02]  /*3780*/  IMAD R76, R76, UR5, RZ ;  /* 0x000000054c4c7c24 */ /* 0x010fe4000f8e02ff */
[----:B------:R-:W-:Y:S02]  /*3790*/  IMAD R93, R74, UR6, R93 ;  /* 0x000000064a5d7c24 */ /* 0x000fe4000f8e025d */
[----:B------:R-:W-:Y:S01]  /*37a0*/  IMAD R73, R73, UR6, R76 ;  /* 0x0000000649497c24 */ /* 0x000fe2000f8e024c */
[----:B------:R-:W-:Y:S04]  /*37b0*/  STG.E desc[UR12][R82.64+0x88], R77 ;  /* 0x0000884d52007986 */ /* 0x000fe8000c10190c */
[----:B------:R-:W-:Y:S04]  /*37c0*/  STG.E desc[UR12][R82.64+0x80], R93 ;  /* 0x0000805d52007986 */ /* 0x000fe8000c10190c */
[----:B------:R0:W-:Y:S01]  /*37d0*/  STG.E desc[UR12][R82.64+0x84], R73 ;  /* 0x0000844952007986 */ /* 0x0001e2000c10190c */
[----:B-----5:R-:W-:-:S04]  /*37e0*/  IMAD R8, R8, UR5, RZ ;  /* 0x0000000508087c24 */ /* 0x020fc8000f8e02ff */
[----:B------:R-:W-:Y:S02]  /*37f0*/  IMAD R74, R71, UR6, R8 ;  /* 0x00000006474a7c24 */ /* 0x000fe4000f8e0208 */
[----:B------:R-:W-:-:S03]  /*3800*/  IMAD.WIDE R8, R9, 0x4, R82 ;  /* 0x0000000409087825 */ /* 0x000fc600078e0252 */
[----:B------:R-:W-:Y:S04]  /*3810*/  STG.E desc[UR12][R82.64+0x8c], R74 ;  /* 0x00008c4a52007986 */ /* 0x000fe8000c10190c */
[----:B-1----:R-:W2:Y:S04]  /*3820*/  LDG.E R75, desc[UR12][R8.64] ;  /* 0x0000000c084b7981 */ /* 0x002ea8000c1e1900 */
[----:B------:R-:W3:Y:S04]  /*3830*/  LDG.E R76, desc[UR12][R8.64+0x4] ;  /* 0x0000040c084c7981 */ /* 0x000ee8000c1e1900 */
[----:B------:R-:W4:Y:S04]  /*3840*/  LDG.E R11, desc[UR12][R8.64+0x80] ;  /* 0x0000800c080b7981 */ /* 0x000f28000c1e1900 */
[----:B------:R-:W5:Y:S04]  /*3850*/  LDG.E R78, desc[UR12][R8.64+0x8] ;  /* 0x0000080c084e7981 */ /* 0x000f68000c1e1900 */
[----:B0-----:R-:W5:Y:S04]  /*3860*/  LDG.E R73, desc[UR12][R8.64+0xc] ;  /* 0x00000c0c08497981 */ /* 0x001f68000c1e1900 */
[----:B------:R-:W5:Y:S04]  /*3870*/  LDG.E R71, desc[UR12][R8.64+0x84] ;  /* 0x0000840c08477981 */ /* 0x000f68000c1e1900 */
[----:B------:R-:W5:Y:S04]  /*3880*/  LDG.E R10, desc[UR12][R8.64+0x88] ;  /* 0x0000880c080a7981 */ /* 0x000f68000c1e1900 */
[----:B------:R-:W5:Y:S01]  /*3890*/  LDG.E R72, desc[UR12][R8.64+0x8c] ;  /* 0x00008c0c08487981 */ /* 0x000f62000c1e1900 */
[----:B--2---:R-:W-:-:S02]  /*38a0*/  IMAD R75, R75, UR5, RZ ;  /* 0x000000054b4b7c24 */ /* 0x004fc4000f8e02ff */
[----:B---3--:R-:W-:Y:S02]  /*38b0*/  IMAD R77, R76, UR5, RZ ;  /* 0x000000054c4d7c24 */ /* 0x008fe4000f8e02ff */
[----:B------:R-:W-:Y:S02]  /*38c0*/  IMAD R23, R23, UR6, R75 ;  /* 0x0000000617177c24 */ /* 0x000fe4000f8e024b */
[----:B------:R-:W-:Y:S01]  /*38d0*/  IMAD R77, R24, UR6, R77 ;  /* 0x00000006184d7c24 */ /* 0x000fe2000f8e024d */
[----:B------:R-:W-:Y:S01]  /*38e0*/  MOV R75, UR14 ;  /* 0x0000000e004b7c02 */ /* 0x000fe20008000f00 */
[----:B----4-:R-:W-:Y:S02]  /*38f0*/  IMAD R24, R11, UR5, RZ ;  /* 0x000000050b187c24 */ /* 0x010fe4000f8e02ff */
[----:B-----5:R-:W-:Y:S01]  /*3900*/  IMAD R78, R78, UR5, RZ ;  /* 0x000000054e4e7c24 */ /* 0x020fe2000f8e02ff */
[----:B------:R0:W-:Y:S01]  /*3910*/  STG.E desc[UR12][R8.64], R23 ;  /* 0x0000001708007986 */ /* 0x0001e2000c10190c */
[----:B------:R-:W-:-:S02]  /*3920*/  IMAD R73, R73, UR5, RZ ;  /* 0x0000000549497c24 */ /* 0x000fc4000f8e02ff */
[----:B------:R-:W-:Y:S02]  /*3930*/  IMAD R71, R71, UR5, RZ ;  /* 0x0000000547477c24 */ /* 0x000fe4000f8e02ff */
[----:B------:R-:W-:Y:S02]  /*3940*/  IMAD R10, R10, UR5, RZ ;  /* 0x000000050a0a7c24 */ /* 0x000fe4000f8e02ff */
[----:B------:R-:W-:Y:S02]  /*3950*/  IMAD R11, R72, UR5, RZ ;  /* 0x00000005480b7c24 */ /* 0x000fe4000f8e02ff */
[----:B------:R-:W-:Y:S02]  /*3960*/  IMAD R25, R25, UR6, R78 ;  /* 0x0000000619197c24 */ /* 0x000fe4000f8e024e */
[----:B------:R-:W-:Y:S02]  /*3970*/  IMAD R73, R26, UR6, R73 ;  /* 0x000000061a497c24 */ /* 0x000fe4000f8e0249 */
[----:B------:R-:W-:-:S02]  /*3980*/  IMAD R27, R27, UR6, R24 ;  /* 0x000000061b1b7c24 */ /* 0x000fc4000f8e0218 */
[----:B------:R-:W-:Y:S02]  /*3990*/  IMAD R71, R28, UR6, R71 ;  /* 0x000000061c477c24 */ /* 0x000fe4000f8e0247 */
[----:B------:R-:W-:Y:S02]  /*39a0*/  IMAD R29, R29, UR6, R10 ;  /* 0x000000061d1d7c24 */ /* 0x000fe4000f8e020a */
[----:B0-----:R-:W-:Y:S02]  /*39b0*/  IMAD R23, R30, UR6, R11 ;  /* 0x000000061e177c24 */ /* 0x001fe4000f8e020b */
[----:B------:R-:W-:Y:S01]  /*39c0*/  IMAD.WIDE R10, R75, -0x3c, R8 ;  /* 0xffffffc44b0a7825 */ /* 0x000fe200078e0208 */
[----:B------:R-:W-:Y:S04]  /*39d0*/  STG.E desc[UR12][R8.64+0x4], R77 ;  /* 0x0000044d08007986 */ /* 0x000fe8000c10190c */
[----:B------:R0:W-:Y:S04]  /*39e0*/  STG.E desc[UR12][R8.64+0x8], R25 ;  /* 0x0000081908007986 */ /* 0x0001e8000c10190c */
[----:B------:R1:W-:Y:S04]  /*39f0*/  STG.E desc[UR12][R8.64+0xc], R73 ;  /* 0x00000c4908007986 */ /* 0x0003e8000c10190c */
[----:B------:R-:W-:Y:S04]  /*3a00*/  STG.E desc[UR12][R8.64+0x80], R27 ;  /* 0x0000801b08007986 */ /* 0x000fe8000c10190c */
[----:B------:R-:W-:Y:S04]  /*3a10*/  STG.E desc[UR12][R8.64+0x84], R71 ;  /* 0x0000844708007986 */ /* 0x000fe8000c10190c */
[----:B------:R-:W-:Y:S04]  /*3a20*/  STG.E desc[UR12][R8.64+0x88], R29 ;  /* 0x0000881d08007986 */ /* 0x000fe8000c10190c */
[----:B------:R2:W-:Y:S04]  /*3a30*/  STG.E desc[UR12][R8.64+0x8c], R23 ;  /* 0x00008c1708007986 */ /* 0x0005e8000c10190c */
[----:B------:R-:W2:Y:S04]  /*3a40*/  LDG.E R26, desc[UR12][R10.64+0x8] ;  /* 0x0000080c0a1a7981 */ /* 0x000ea8000c1e1900 */
[----:B------:R-:W3:Y:S04]  /*3a50*/  LDG.E R24, desc[UR12][R10.64] ;  /* 0x0000000c0a187981 */ /* 0x000ee8000c1e1900 */
[----:B0-----:R-:W4:Y:S04]  /*3a60*/  LDG.E R25, desc[UR12][R10.64+0x4] ;  /* 0x0000040c0a197981 */ /* 0x001f28000c1e1900 */
[----:B------:R-:W5:Y:S04]  /*3a70*/  LDG.E R28, desc[UR12][R10.64+0xc] ;  /* 0x00000c0c0a1c7981 */ /* 0x000f68000c1e1900 */
[----:B------:R-:W5:Y:S04]  /*3a80*/  LDG.E R30, desc[UR12][R10.64+0x80] ;  /* 0x0000800c0a1e7981 */ /* 0x000f68000c1e1900 */
[----:B------:R-:W5:Y:S04]  /*3a90*/  LDG.E R72, desc[UR12][R10.64+0x84] ;  /* 0x0000840c0a487981 */ /* 0x000f68000c1e1900 */
[----:B-1----:R-:W5:Y:S04]  /*3aa0*/  LDG.E R73, desc[UR12][R10.64+0x88] ;  /* 0x0000880c0a497981 */ /* 0x002f68000c1e1900 */
[----:B------:R-:W5:Y:S01]  /*3ab0*/  LDG.E R74, desc[UR12][R10.64+0x8c] ;  /* 0x00008c0c0a4a7981 */ /* 0x000f62000c1e1900 */
[----:B--2---:R-:W-:-:S02]  /*3ac0*/  IMAD R9, R26, UR5, RZ ;  /* 0x000000051a097c24 */ /* 0x004fc4000f8e02ff */
[----:B---3--:R-:W-:Y:S02]  /*3ad0*/  IMAD R27, R24, UR5, RZ ;  /* 0x00000005181b7c24 */ /* 0x008fe4000f8e02ff */
[----:B------:R-:W-:Y:S02]  /*3ae0*/  IMAD R9, R68, UR6, R9 ;  /* 0x0000000644097c24 */ /* 0x000fe4000f8e0209 */
[----:B----4-:R-:W-:Y:S01]  /*3af0*/  IMAD R24, R25, UR5, RZ ;  /* 0x0000000519187c24 */ /* 0x010fe2000f8e02ff */
[----:B------:R-:W-:Y:S01]  /*3b00*/  MOV R25, UR14 ;  /* 0x0000000e00197c02 */ /* 0x000fe20008000f00 */
[----:B-----5:R-:W-:Y:S02]  /*3b10*/  IMAD R28, R28, UR5, RZ ;  /* 0x000000051c1c7c24 */ /* 0x020fe4000f8e02ff */
[----:B------:R-:W-:Y:S02]  /*3b20*/  IMAD R23, R30, UR5, RZ ;  /* 0x000000051e177c24 */ /* 0x000fe4000f8e02ff */
[----:B------:R-:W-:-:S02]  /*3b30*/  IMAD R72, R72, UR5, RZ ;  /* 0x0000000548487c24 */ /* 0x000fc4000f8e02ff */
[----:B------:R-:W-:Y:S02]  /*3b40*/  IMAD R73, R73, UR5, RZ ;  /* 0x0000000549497c24 */ /* 0x000fe4000f8e02ff */
[----:B------:R-:W-:Y:S01]  /*3b50*/  IMAD R74, R74, UR5, RZ ;  /* 0x000000054a4a7c24 */ /* 0x000fe2000f8e02ff */
[----:B------:R0:W-:Y:S01]  /*3b60*/  STG.E desc[UR12][R10.64+0x8], R9 ;  /* 0x000008090a007986 */ /* 0x0001e2000c10190c */
[----:B------:R-:W-:Y:S02]  /*3b70*/  IMAD R27, R70, UR6, R27 ;  /* 0x00000006461b7c24 */ /* 0x000fe4000f8e021b */
[----:B------:R-:W-:Y:S02]  /*3b80*/  IMAD R69, R69, UR6, R24 ;  /* 0x0000000645457c24 */ /* 0x000fe4000f8e0218 */
[----:B------:R-:W-:Y:S02]  /*3b90*/  IMAD R67, R67, UR6, R28 ;  /* 0x0000000643437c24 */ /* 0x000fe4000f8e021c */
[----:B------:R-:W-:-:S02]  /*3ba0*/  IMAD R23, R66, UR6, R23 ;  /* 0x0000000642177c24 */ /* 0x000fc4000f8e0217 */
[----:B------:R-:W-:Y:S02]  /*3bb0*/  IMAD R65, R65, UR6, R72 ;  /* 0x0000000641417c24 */ /* 0x000fe4000f8e0248 */
[----:B------:R-:W-:Y:S02]  /*3bc0*/  IMAD R73, R64, UR6, R73 ;  /* 0x0000000640497c24 */ /* 0x000fe4000f8e0249 */
[----:B------:R-:W-:Y:S02]  /*3bd0*/  IMAD R57, R57, UR6, R74 ;  /* 0x0000000639397c24 */ /* 0x000fe4000f8e024a */
[----:B0-----:R-:W-:Y:S01]  /*3be0*/  IMAD.WIDE R8, R25, 0x40, R10 ;  /* 0x0000004019087825 */ /* 0x001fe200078e020a */
[----:B------:R0:W-:Y:S04]  /*3bf0*/  STG.E desc[UR12][R10.64], R27 ;  /* 0x0000001b0a007986 */ /* 0x0001e8000c10190c */
[----:B------:R-:W-:Y:S04]  /*3c00*/  STG.E desc[UR12][R10.64+0x4], R69 ;  /* 0x000004450a007986 */ /* 0x000fe8000c10190c */
[----:B------:R-:W-:Y:S04]  /*3c10*/  STG.E desc[UR12][R10.64+0xc], R67 ;  /* 0x00000c430a007986 */ /* 0x000fe8000c10190c */
[----:B------:R1:W-:Y:S04]  /*3c20*/  STG.E desc[UR12][R10.64+0x80], R23 ;  /* 0x000080170a007986 */ /* 0x0003e8000c10190c */
[----:B------:R-:W-:Y:S04]  /*3c30*/  STG.E desc[UR12][R10.64+0x84], R65 ;  /* 0x000084410a007986 */ /* 0x000fe8000c10190c */
[----:B------:R-:W-:Y:S04]  /*3c40*/  STG.E desc[UR12][R10.64+0x88], R73 ;  /* 0x000088490a007986 */ /* 0x000fe8000c10190c */
[----:B------:R2:W-:Y:S04]  /*3c50*/  STG.E desc[UR12][R10.64+0x8c], R57 ;  /* 0x00008c390a007986 */ /* 0x0005e8000c10190c */
[----:B------:R-:W3:Y:S04]  /*3c60*/  LDG.E R26, desc[UR12][R8.64+0x8] ;  /* 0x0000080c081a7981 */ /* 0x000ee8000c1e1900 */
[----:B------:R-:W4:Y:S04]  /*3c70*/  LDG.E R24, desc[UR12][R8.64] ;  /* 0x0000000c08187981 */ /* 0x000f28000c1e1900 */
[----:B------:R-:W5:Y:S04]  /*3c80*/  LDG.E R25, desc[UR12][R8.64+0x4] ;  /* 0x0000040c08197981 */ /* 0x000f68000c1e1900 */
[----:B0-----:R-:W5:Y:S04]  /*3c90*/  LDG.E R27, desc[UR12][R8.64+0xc] ;  /* 0x00000c0c081b7981 */ /* 0x001f68000c1e1900 */
[----:B------:R-:W5:Y:S04]  /*3ca0*/  LDG.E R28, desc[UR12][R8.64+0x80] ;  /* 0x0000800c081c7981 */ /* 0x000f68000c1e1900 */
[----:B------:R-:W5:Y:S04]  /*3cb0*/  LDG.E R29, desc[UR12][R8.64+0x84] ;  /* 0x0000840c081d7981 */ /* 0x000f68000c1e1900 */
[----:B------:R-:W5:Y:S04]  /*3cc0*/  LDG.E R30, desc[UR12][R8.64+0x88] ;  /* 0x0000880c081e7981 */ /* 0x000f68000c1e1900 */
[----:B-1----:R-:W5:Y:S01]  /*3cd0*/  LDG.E R23, desc[UR12][R8.64+0x8c] ;  /* 0x00008c0c08177981 */ /* 0x002f62000c1e1900 */
[----:B--2---:R-:W-:Y:S01]  /*3ce0*/  MOV R57, UR14 ;  /* 0x0000000e00397c02 */ /* 0x004fe20008000f00 */
[----:B---3--:R-:W-:-:S04]  /*3cf0*/  IMAD R11, R26, UR5, RZ ;  /* 0x000000051a0b7c24 */ /* 0x008fc8000f8e02ff */
[----:B------:R-:W-:Y:S02]  /*3d00*/  IMAD R11, R86, UR6, R11 ;  /* 0x00000006560b7c24 */ /* 0x000fe4000f8e020b */
[----:B----4-:R-:W-:Y:S02]  /*3d10*/  IMAD R24, R24, UR5, RZ ;  /* 0x0000000518187c24 */ /* 0x010fe4000f8e02ff */
[----:B-----5:R-:W-:Y:S02]  /*3d20*/  IMAD R25, R25, UR5, RZ ;  /* 0x0000000519197c24 */ /* 0x020fe4000f8e02ff */
[----:B------:R-:W-:Y:S02]  /*3d30*/  IMAD R27, R27, UR5, RZ ;  /* 0x000000051b1b7c24 */ /* 0x000fe4000f8e02ff */
        /* <DEDUP_REMOVED lines=12> */
[----:B0-----:R-:W-:Y:S01]  /*3e00*/  IMAD.WIDE R10, R57, -0x3c, R8 ;  /* 0xffffffc4390a7825 */ /* 0x001fe200078e0208 */
[----:B------:R-:W-:Y:S04]  /*3e10*/  STG.E desc[UR12][R8.64], R31 ;  /* 0x0000001f08007986 */ /* 0x000fe8000c10190c */
[----:B------:R0:W-:Y:S04]  /*3e20*/  STG.E desc[UR12][R8.64+0x4], R25 ;  /* 0x0000041908007986 */ /* 0x0001e8000c10190c */
[----:B------:R1:W-:Y:S04]  /*3e30*/  STG.E desc[UR12][R8.64+0xc], R27 ;  /* 0x00000c1b08007986 */ /* 0x0003e8000c10190c */
[----:B------:R2:W-:Y:S04]  /*3e40*/  STG.E desc[UR12][R8.64+0x80], R35 ;  /* 0x0000802308007986 */ /* 0x0005e8000c10190c */
[----:B------:R-:W-:Y:S04]  /*3e50*/  STG.E desc[UR12][R8.64+0x84], R29 ;  /* 0x0000841d08007986 */ /* 0x000fe8000c10190c */
[----:B------:R-:W-:Y:S04]  /*3e60*/  STG.E desc[UR12][R8.64+0x88], R37 ;  /* 0x0000882508007986 */ /* 0x000fe8000c10190c */
[----:B------:R3:W-:Y:S04]  /*3e70*/  STG.E desc[UR12][R8.64+0x8c], R23 ;  /* 0x00008c1708007986 */ /* 0x0007e8000c10190c */
[----:B------:R-:W4:Y:S04]  /*3e80*/  LDG.E R24, desc[UR12][R10.64] ;  /* 0x0000000c0a187981 */ /* 0x000f28000c1e1900 */
[----:B0-----:R-:W5:Y:S04]  /*3e90*/  LDG.E R25, desc[UR12][R10.64+0x4] ;  /* 0x0000040c0a197981 */ /* 0x001f68000c1e1900 */
[----:B------:R-:W3:Y:S04]  /*3ea0*/  LDG.E R26, desc[UR12][R10.64+0x8] ;  /* 0x0000080c0a1a7981 */ /* 0x000ee8000c1e1900 */
[----:B-1----:R-:W3:Y:S04]  /*3eb0*/  LDG.E R27, desc[UR12][R10.64+0xc] ;  /* 0x00000c0c0a1b7981 */ /* 0x002ee8000c1e1900 */
[----:B------:R-:W3:Y:S04]  /*3ec0*/  LDG.E R28, desc[UR12][R10.64+0x80] ;  /* 0x0000800c0a1c7981 */ /* 0x000ee8000c1e1900 */
[----:B------:R-:W3:Y:S04]  /*3ed0*/  LDG.E R30, desc[UR12][R10.64+0x84] ;  /* 0x0000840c0a1e7981 */ /* 0x000ee8000c1e1900 */
[----:B------:R-:W3:Y:S04]  /*3ee0*/  LDG.E R31, desc[UR12][R10.64+0x88] ;  /* 0x0000880c0a1f7981 */ /* 0x000ee8000c1e1900 */
[----:B------:R-:W3:Y:S01]  /*3ef0*/  LDG.E R32, desc[UR12][R10.64+0x8c] ;  /* 0x00008c0c0a207981 */ /* 0x000ee2000c1e1900 */
[----:B--2---:R-:W-:Y:S01]  /*3f00*/  MOV R35, UR14 ;  /* 0x0000000e00237c02 */ /* 0x004fe20008000f00 */
[----:B----4-:R-:W-:-:S02]  /*3f10*/  IMAD R24, R24, UR5, RZ ;  /* 0x0000000518187c24 */ /* 0x010fc4000f8e02ff */
[----:B-----5:R-:W-:Y:S02]  /*3f20*/  IMAD R25, R25, UR5, RZ ;  /* 0x0000000519197c24 */ /* 0x020fe4000f8e02ff */
[----:B---3--:R-:W-:Y:S02]  /*3f30*/  IMAD R26, R26, UR5, RZ ;  /* 0x000000051a1a7c24 */ /* 0x008fe4000f8e02ff */
[----:B------:R-:W-:Y:S02]  /*3f40*/  IMAD R27, R27, UR5, RZ ;  /* 0x000000051b1b7c24 */ /* 0x000fe4000f8e02ff */
[----:B------:R-:W-:Y:S02]  /*3f50*/  IMAD R28, R28, UR5, RZ ;  /* 0x000000051c1c7c24 */ /* 0x000fe4000f8e02ff */
[----:B------:R-:W-:Y:S02]  /*3f60*/  IMAD R9, R30, UR5, RZ ;  /* 0x000000051e097c24 */ /* 0x000fe4000f8e02ff */
[----:B------:R-:W-:-:S02]  /*3f70*/  IMAD R8, R31, UR5, RZ ;  /* 0x000000051f087c24 */ /* 0x000fc4000f8e02ff */
[----:B------:R-:W-:Y:S02]  /*3f80*/  IMAD R29, R32, UR5, RZ ;  /* 0x00000005201d7c24 */ /* 0x000fe4000f8e02ff */
[----:B------:R-:W-:Y:S02]  /*3f90*/  IMAD R7, R7, UR6, R24 ;  /* 0x0000000607077c24 */ /* 0x000fe4000f8e0218 */
[----:B------:R-:W-:Y:S02]  /*3fa0*/  IMAD R25, R88, UR6, R25 ;  /* 0x0000000658197c24 */ /* 0x000fe4000f8e0219 */
[----:B------:R-:W-:Y:S02]  /*3fb0*/  IMAD R89, R89, UR6, R26 ;  /* 0x0000000659597c24 */ /* 0x000fe4000f8e021a */
[----:B------:R-:W-:Y:S02]  /*3fc0*/  IMAD R27, R90, UR6, R27 ;  /* 0x000000065a1b7c24 */ /* 0x000fe4000f8e021b */
[----:B------:R-:W-:-:S02]  /*3fd0*/  IMAD R91, R91, UR6, R28 ;  /* 0x000000065b5b7c24 */ /* 0x000fc4000f8e021c */
[----:B------:R-:W-:Y:S02]  /*3fe0*/  IMAD R23, R12, UR6, R9 ;  /* 0x000000060c177c24 */ /* 0x000fe4000f8e0209 */
[----:B------:R-:W-:Y:S02]  /*3ff0*/  IMAD R13, R13, UR6, R8 ;  /* 0x000000060d0d7c24 */ /* 0x000fe4000f8e0208 */
[----:B------:R-:W-:Y:S02]  /*4000*/  IMAD R29, R14, UR6, R29 ;  /* 0x000000060e1d7c24 */ /* 0x000fe4000f8e021d */
[----:B------:R-:W-:Y:S01]  /*4010*/  IMAD.WIDE R8, R35, 0x40, R10 ;  /* 0x0000004023087825 */ /* 0x000fe200078e020a */
[----:B------:R0:W-:Y:S04]  /*4020*/  STG.E desc[UR12][R10.64], R7 ;  /* 0x000000070a007986 */ /* 0x0001e8000c10190c */
[----:B------:R1:W-:Y:S04]  /*4030*/  STG.E desc[UR12][R10.64+0x4], R25 ;  /* 0x000004190a007986 */ /* 0x0003e8000c10190c */
[----:B------:R-:W-:Y:S04]  /*4040*/  STG.E desc[UR12][R10.64+0x8], R89 ;  /* 0x000008590a007986 */ /* 0x000fe8000c10190c */
[----:B------:R2:W-:Y:S04]  /*4050*/  STG.E desc[UR12][R10.64+0xc], R27 ;  /* 0x00000c1b0a007986 */ /* 0x0005e8000c10190c */
[----:B------:R-:W-:Y:S04]  /*4060*/  STG.E desc[UR12][R10.64+0x80], R91 ;  /* 0x0000805b0a007986 */ /* 0x000fe8000c10190c */
[----:B------:R-:W-:Y:S04]  /*4070*/  STG.E desc[UR12][R10.64+0x84], R23 ;  /* 0x000084170a007986 */ /* 0x000fe8000c10190c */
[----:B------:R-:W-:Y:S04]  /*4080*/  STG.E desc[UR12][R10.64+0x88], R13 ;  /* 0x0000880d0a007986 */ /* 0x000fe8000c10190c */
[----:B------:R3:W-:Y:S04]  /*4090*/  STG.E desc[UR12][R10.64+0x8c], R29 ;  /* 0x00008c1d0a007986 */ /* 0x0007e8000c10190c */
[----:B0-----:R-:W4:Y:S04]  /*40a0*/  LDG.E R7, desc[UR12][R8.64] ;  /* 0x0000000c08077981 */ /* 0x001f28000c1e1900 */
[----:B------:R-:W5:Y:S04]  /*40b0*/  LDG.E R24, desc[UR12][R8.64+0xc] ;  /* 0x00000c0c08187981 */ /* 0x000f68000c1e1900 */
[----:B------:R-:W5:Y:S04]  /*40c0*/  LDG.E R12, desc[UR12][R8.64+0x4] ;  /* 0x0000040c080c7981 */ /* 0x000f68000c1e1900 */
[----:B-1----:R-:W5:Y:S04]  /*40d0*/  LDG.E R25, desc[UR12][R8.64+0x80] ;  /* 0x0000800c08197981 */ /* 0x002f68000c1e1900 */
[----:B------:R-:W5:Y:S04]  /*40e0*/  LDG.E R14, desc[UR12][R8.64+0x8] ;  /* 0x0000080c080e7981 */ /* 0x000f68000c1e1900 */
[----:B------:R-:W5:Y:S04]  /*40f0*/  LDG.E R26, desc[UR12][R8.64+0x84] ;  /* 0x0000840c081a7981 */ /* 0x000f68000c1e1900 */
[----:B--2---:R-:W2:Y:S04]  /*4100*/  LDG.E R27, desc[UR12][R8.64+0x88] ;  /* 0x0000880c081b7981 */ /* 0x004ea8000c1e1900 */
[----:B------:R-:W2:Y:S01]  /*4110*/  LDG.E R28, desc[UR12][R8.64+0x8c] ;  /* 0x00008c0c081c7981 */ /* 0x000ea2000c1e1900 */
[----:B------:R-:W-:-:S05]  /*4120*/  PRMT R92, R87, 0x5410, R92 ;  /* 0x00005410575c7816 */ /* 0x000fca000000005c */
[-C--:B------:R-:W-:Y:S02]  /*4130*/  IDP.4A.S8.S8 R39, R33, R92.reuse, R39 ;  /* 0x0000005c21277226 */ /* 0x080fe40000000627 */
[-C--:B------:R-:W-:Y:S01]  /*4140*/  IDP.4A.S8.S8 R42, R63, R92.reuse, R42 ;  /* 0x0000005c3f2a7226 */ /* 0x080fe2000000062a */
[----:B---3--:R-:W-:Y:S01]  /*4150*/  MOV R29, UR14 ;  /* 0x0000000e001d7c02 */ /* 0x008fe20008000f00 */
[-C--:B------:R-:W-:Y:S02]  /*4160*/  IDP.4A.S8.S8 R40, R61, R92.reuse, R40 ;  /* 0x0000005c3d287226 */ /* 0x080fe40000000628 */
[-C--:B------:R-:W-:Y:S02]  /*4170*/  IDP.4A.S8.S8 R41, R79, R92.reuse, R41 ;  /* 0x0000005c4f297226 */ /* 0x080fe40000000629 */
[-C--:B------:R-:W-:Y:S02]  /*4180*/  IDP.4A.S8.S8 R43, R60, R92.reuse, R43 ;  /* 0x0000005c3c2b7226 */ /* 0x080fe4000000062b */
[----:B------:R-:W-:-:S02]  /*4190*/  IDP.4A.S8.S8 R44, R59, R92, R44 ;  /* 0x0000005c3b2c7226 */ /* 0x000fc4000000062c */
[-C--:B------:R-:W-:Y:S02]  /*41a0*/  IDP.4A.S8.S8 R45, R80, R92.reuse, R45 ;  /* 0x0000005c502d7226 */ /* 0x080fe4000000062d */
[----:B------:R-:W-:Y:S02]  /*41b0*/  IDP.4A.S8.S8 R46, R56, R92, R46 ;  /* 0x0000005c382e7226 */ /* 0x000fe4000000062e */
[----:B----4-:R-:W-:Y:S02]  /*41c0*/  IMAD R10, R7, UR5, RZ ;  /* 0x00000005070a7c24 */ /* 0x010fe4000f8e02ff */
[----:B-----5:R-:W-:Y:S02]  /*41d0*/  IMAD R11, R24, UR5, RZ ;  /* 0x00000005180b7c24 */ /* 0x020fe4000f8e02ff */
[----:B------:R-:W-:Y:S02]  /*41e0*/  IMAD R39, R39, UR6, R10 ;  /* 0x0000000627277c24 */ /* 0x000fe4000f8e020a */
[----:B------:R-:W-:-:S02]  /*41f0*/  IMAD R7, R12, UR5, RZ ;  /* 0x000000050c077c24 */ /* 0x000fc4000f8e02ff */
[----:B------:R-:W-:Y:S02]  /*4200*/  IMAD R13, R42, UR6, R11 ;  /* 0x000000062a0d7c24 */ /* 0x000fe4000f8e020b */
[----:B------:R-:W-:Y:S02]  /*4210*/  IMAD R10, R25, UR5, RZ ;  /* 0x00000005190a7c24 */ /* 0x000fe4000f8e02ff */
[----:B------:R-:W-:Y:S02]  /*4220*/  IMAD R14, R14, UR5, RZ ;  /* 0x000000050e0e7c24 */ /* 0x000fe4000f8e02ff */
[----:B------:R-:W-:Y:S02]  /*4230*/  IMAD R11, R26, UR5, RZ ;  /* 0x000000051a0b7c24 */ /* 0x000fe4000f8e02ff */
[----:B--2---:R-:W-:Y:S02]  /*4240*/  IMAD R12, R27, UR5, RZ ;  /* 0x000000051b0c7c24 */ /* 0x004fe4000f8e02ff */
[----:B------:R-:W-:-:S02]  /*4250*/  IMAD R25, R28, UR5, RZ ;  /* 0x000000051c197c24 */ /* 0x000fc4000f8e02ff */
[----:B------:R-:W-:Y:S02]  /*4260*/  IMAD R7, R40, UR6, R7 ;  /* 0x0000000628077c24 */ /* 0x000fe4000f8e0207 */
[----:B------:R-:W-:Y:S02]  /*4270*/  IMAD R41, R41, UR6, R14 ;  /* 0x0000000629297c24 */ /* 0x000fe4000f8e020e */
[----:B------:R-:W-:Y:S02]  /*4280*/  IMAD R43, R43, UR6, R10 ;  /* 0x000000062b2b7c24 */ /* 0x000fe4000f8e020a */
[----:B------:R-:W-:Y:S02]  /*4290*/  IMAD R23, R44, UR6, R11 ;  /* 0x000000062c177c24 */ /* 0x000fe4000f8e020b */
[----:B------:R-:W-:Y:S02]  /*42a0*/  IMAD R45, R45, UR6, R12 ;  /* 0x000000062d2d7c24 */ /* 0x000fe4000f8e020c */
[----:B------:R-:W-:-:S02]  /*42b0*/  IMAD R25, R46, UR6, R25 ;  /* 0x000000062e197c24 */ /* 0x000fc4000f8e0219 */
[----:B------:R-:W-:Y:S01]  /*42c0*/  IMAD.WIDE R10, R29, -0x3c, R8 ;  /* 0xffffffc41d0a7825 */ /* 0x000fe200078e0208 */
[----:B------:R-:W-:Y:S04]  /*42d0*/  STG.E desc[UR12][R8.64], R39 ;  /* 0x0000002708007986 */ /* 0x000fe8000c10190c */
[----:B------:R0:W-:Y:S04]  /*42e0*/  STG.E desc[UR12][R8.64+0x4], R7 ;  /* 0x0000040708007986 */ /* 0x0001e8000c10190c */
[----:B------:R-:W-:Y:S04]  /*42f0*/  STG.E desc[UR12][R8.64+0x8], R41 ;  /* 0x0000082908007986 */ /* 0x000fe8000c10190c */
[----:B------:R1:W-:Y:S04]  /*4300*/  STG.E desc[UR12][R8.64+0xc], R13 ;  /* 0x00000c0d08007986 */ /* 0x0003e8000c10190c */
[----:B------:R-:W-:Y:S04]  /*4310*/  STG.E desc[UR12][R8.64+0x80], R43 ;  /* 0x0000802b08007986 */ /* 0x000fe8000c10190c */
[----:B------:R-:W-:Y:S04]  /*4320*/  STG.E desc[UR12][R8.64+0x84], R23 ;  /* 0x0000841708007986 */ /* 0x000fe8000c10190c */
[----:B------:R-:W-:Y:S04]  /*4330*/  STG.E desc[UR12][R8.64+0x88], R45 ;  /* 0x0000882d08007986 */ /* 0x000fe8000c10190c */
[----:B------:R2:W-:Y:S04]  /*4340*/  STG.E desc[UR12][R8.64+0x8c], R25 ;  /* 0x00008c1908007986 */ /* 0x0005e8000c10190c */
[----:B------:R-:W3:Y:S04]  /*4350*/  LDG.E R14, desc[UR12][R10.64+0x8] ;  /* 0x0000080c0a0e7981 */ /* 0x000ee8000c1e1900 */
[----:B0-----:R-:W4:Y:S04]  /*4360*/  LDG.E R7, desc[UR12][R10.64] ;  /* 0x0000000c0a077981 */ /* 0x001f28000c1e1900 */
[----:B-1----:R-:W5:Y:S04]  /*4370*/  LDG.E R13, desc[UR12][R10.64+0x4] ;  /* 0x0000040c0a0d7981 */ /* 0x002f68000c1e1900 */
[----:B------:R-:W5:Y:S04]  /*4380*/  LDG.E R24, desc[UR12][R10.64+0xc] ;  /* 0x00000c0c0a187981 */ /* 0x000f68000c1e1900 */
[----:B------:R-:W5:Y:S04]  /*4390*/  LDG.E R26, desc[UR12][R10.64+0x80] ;  /* 0x0000800c0a1a7981 */ /* 0x000f68000c1e1900 */
[----:B------:R-:W5:Y:S04]  /*43a0*/  LDG.E R27, desc[UR12][R10.64+0x84] ;  /* 0x0000840c0a1b7981 */ /* 0x000f68000c1e1900 */
[----:B------:R-:W5:Y:S04]  /*43b0*/  LDG.E R28, desc[UR12][R10.64+0x88] ;  /* 0x0000880c0a1c7981 */ /* 0x000f68000c1e1900 */
[----:B------:R-:W5:Y:S01]  /*43c0*/  LDG.E R29, desc[UR12][R10.64+0x8c] ;  /* 0x00008c0c0a1d7981 */ /* 0x000f62000c1e1900 */
[----:B------:R-:W-:Y:S01]  /*43d0*/  PRMT R84, R84, 0x5410, R85 ;  /* 0x0000541054547816 */ /* 0x000fe20000000055 */
[----:B--2---:R-:W-:-:S02]  /*43e0*/  IDP.4A.S8.S8 R8, R3, R81, R17 ;  /* 0x0000005103087226 */ /* 0x004fc40000000611 */
        /* <DEDUP_REMOVED lines=8> */
[----:B------:R-:W-:Y:S01]  /*4470*/  MOV R17, UR14 ;  /* 0x0000000e00117c02 */ /* 0x000fe20008000f00 */
[-C--:B------:R-:W-:Y:S02]  /*4480*/  IDP.4A.S8.S8 R12, R33, R84.reuse, R12 ;  /* 0x00000054210c7226 */ /* 0x080fe4000000060c */
[-C--:B------:R-:W-:Y:S02]  /*4490*/  IDP.4A.S8.S8 R16, R61, R84.reuse, R16 ;  /* 0x000000543d107226 */ /* 0x080fe40000000610 */
[-C--:B------:R-:W-:Y:S02]  /*44a0*/  IDP.4A.S8.S8 R18, R63, R84.reuse, R18 ;  /* 0x000000543f127226 */ /* 0x080fe40000000612 */
[----:B------:R-:W-:-:S02]  /*44b0*/  IDP.4A.S8.S8 R19, R60, R84, R19 ;  /* 0x000000543c137226 */ /* 0x000fc40000000613 */
[-C--:B------:R-:W-:Y:S02]  /*44c0*/  IDP.4A.S8.S8 R20, R59, R84.reuse, R20 ;  /* 0x000000543b147226 */ /* 0x080fe40000000614 */
[-C--:B------:R-:W-:Y:S02]  /*44d0*/  IDP.4A.S8.S8 R21, R80, R84.reuse, R21 ;  /* 0x0000005450157226 */ /* 0x080fe40000000615 */
[----:B------:R-:W-:Y:S02]  /*44e0*/  IDP.4A.S8.S8 R81, R56, R84, R81 ;  /* 0x0000005438517226 */ /* 0x000fe40000000651 */
[----:B---3--:R-:W-:Y:S02]  /*44f0*/  IMAD R9, R14, UR5, RZ ;  /* 0x000000050e097c24 */ /* 0x008fe4000f8e02ff */
[----:B------:R-:W-:Y:S02]  /*4500*/  LDS.U8 R14, [R55+0x223] ;  /* 0x00022300370e7984 */ /* 0x000fe40000000000 */
[----:B------:R-:W-:-:S02]  /*4510*/  IMAD R9, R8, UR6, R9 ;  /* 0x0000000608097c24 */ /* 0x000fc4000f8e0209 */
[----:B----4-:R-:W-:Y:S02]  /*4520*/  IMAD R7, R7, UR5, RZ ;  /* 0x0000000507077c24 */ /* 0x010fe4000f8e02ff */
[----:B-----5:R-:W-:Y:S02]  /*4530*/  IMAD R13, R13, UR5, RZ ;  /* 0x000000050d0d7c24 */ /* 0x020fe4000f8e02ff */
[----:B------:R-:W-:Y:S02]  /*4540*/  IMAD R15, R24, UR5, RZ ;  /* 0x00000005180f7c24 */ /* 0x000fe4000f8e02ff */
[----:B------:R-:W-:Y:S02]  /*4550*/  IMAD R26, R26, UR5, RZ ;  /* 0x000000051a1a7c24 */ /* 0x000fe4000f8e02ff */
[----:B------:R-:W-:Y:S02]  /*4560*/  IMAD R27, R27, UR5, RZ ;  /* 0x000000051b1b7c24 */ /* 0x000fe4000f8e02ff */
[----:B------:R-:W-:-:S02]  /*4570*/  IMAD R28, R28, UR5, RZ ;  /* 0x000000051c1c7c24 */ /* 0x000fc4000f8e02ff */
[----:B------:R-:W-:Y:S01]  /*4580*/  IMAD R8, R29, UR5, RZ ;  /* 0x000000051d087c24 */ /* 0x000fe2000f8e02ff */
[----:B------:R0:W-:Y:S01]  /*4590*/  STG.E desc[UR12][R10.64+0x8], R9 ;  /* 0x000008090a007986 */ /* 0x0001e2000c10190c */
[----:B------:R-:W-:Y:S02]  /*45a0*/  IMAD R7, R12, UR6, R7 ;  /* 0x000000060c077c24 */ /* 0x000fe4000f8e0207 */
[----:B------:R-:W-:Y:S01]  /*45b0*/  IMAD R13, R16, UR6, R13 ;  /* 0x00000006100d7c24 */ /* 0x000fe2000f8e020d */
[----:B------:R-:W-:Y:S01]  /*45c0*/  LDS.U8 R12, [R55+0x11b] ;  /* 0x00011b00370c7984 */ /* 0x000fe20000000000 */
[----:B------:R-:W-:Y:S02]  /*45d0*/  IMAD R15, R18, UR6, R15 ;  /* 0x00000006120f7c24 */ /* 0x000fe4000f8e020f */
[----:B------:R-:W-:Y:S02]  /*45e0*/  IMAD R19, R19, UR6, R26 ;  /* 0x0000000613137c24 */ /* 0x000fe4000f8e021a */
[----:B------:R-:W-:-:S02]  /*45f0*/  IMAD R27, R20, UR6, R27 ;  /* 0x00000006141b7c24 */ /* 0x000fc4000f8e021b */
[----:B------:R-:W-:Y:S02]  /*4600*/  IMAD R21, R21, UR6, R28 ;  /* 0x0000000615157c24 */ /* 0x000fe4000f8e021c */
[----:B------:R-:W-:Y:S02]  /*4610*/  IMAD R81, R81, UR6, R8 ;  /* 0x0000000651517c24 */ /* 0x000fe4000f8e0208 */
[----:B0-----:R-:W-:Y:S01]  /*4620*/  IMAD.WIDE R8, R17, 0x40, R10 ;  /* 0x0000004011087825 */ /* 0x001fe200078e020a */
[----:B------:R-:W-:Y:S04]  /*4630*/  STG.E desc[UR12][R10.64], R7 ;  /* 0x000000070a007986 */ /* 0x000fe8000c10190c */
[----:B------:R-:W-:Y:S04]  /*4640*/  STG.E desc[UR12][R10.64+0x4], R13 ;  /* 0x0000040d0a007986 */ /* 0x000fe8000c10190c */
[----:B------:R0:W-:Y:S04]  /*4650*/  STG.E desc[UR12][R10.64+0xc], R15 ;  /* 0x00000c0f0a007986 */ /* 0x0001e8000c10190c */
[----:B------:R1:W-:Y:S04]  /*4660*/  STG.E desc[UR12][R10.64+0x80], R19 ;  /* 0x000080130a007986 */ /* 0x0003e8000c10190c */
[----:B------:R-:W-:Y:S04]  /*4670*/  STG.E desc[UR12][R10.64+0x84], R27 ;  /* 0x0000841b0a007986 */ /* 0x000fe8000c10190c */
[----:B------:R-:W-:Y:S04]  /*4680*/  STG.E desc[UR12][R10.64+0x88], R21 ;  /* 0x000088150a007986 */ /* 0x000fe8000c10190c */
[----:B------:R-:W-:Y:S04]  /*4690*/  STG.E desc[UR12][R10.64+0x8c], R81 ;  /* 0x00008c510a007986 */ /* 0x000fe8000c10190c */
[----:B------:R-:W2:Y:S04]  /*46a0*/  LDG.E R16, desc[UR12][R8.64+0x4] ;  /* 0x0000040c08107981 */ /* 0x000ea8000c1e1900 */
[----:B------:R-:W3:Y:S04]  /*46b0*/  LDG.E R18, desc[UR12][R8.64+0xc] ;  /* 0x00000c0c08127981 */ /* 0x000ee8000c1e1900 */
[----:B0-----:R-:W4:Y:S04]  /*46c0*/  LDG.E R15, desc[UR12][R8.64] ;  /* 0x0000000c080f7981 */ /* 0x001f28000c1e1900 */
[----:B------:R-:W5:Y:S04]  /*46d0*/  LDG.E R17, desc[UR12][R8.64+0x8] ;  /* 0x0000080c08117981 */ /* 0x000f68000c1e1900 */
[----:B------:R-:W5:Y:S04]  /*46e0*/  LDG.E R20, desc[UR12][R8.64+0x80] ;  /* 0x0000800c08147981 */ /* 0x000f68000c1e1900 */
[----:B------:R-:W5:Y:S04]  /*46f0*/  LDG.E R22, desc[UR12][R8.64+0x84] ;  /* 0x0000840c08167981 */ /* 0x000f68000c1e1900 */
[----:B------:R-:W5:Y:S04]  /*4700*/  LDG.E R23, desc[UR12][R8.64+0x88] ;  /* 0x0000880c08177981 */ /* 0x000f68000c1e1900 */
[----:B-1----:R-:W5:Y:S04]  /*4710*/  LDG.E R19, desc[UR12][R8.64+0x8c] ;  /* 0x00008c0c08137981 */ /* 0x002f68000c1e1900 */
[----:B------:R-:W0:Y:S04]  /*4720*/  LDS.U8 R7, [R55+0x19f] ;  /* 0x00019f0037077984 */ /* 0x000e280000000000 */
[----:B------:R-:W-:Y:S04]  /*4730*/  LDS.U8 R10, [R55+0x97] ;  /* 0x00009700370a7984 */ /* 0x000fe80000000000 */
[----:B------:R-:W1:Y:S04]  /*4740*/  LDS.U8 R11, [R55+0x13] ;  /* 0x00001300370b7984 */ /* 0x000e680000000000 */
[----:B------:R-:W1:Y:S01]  /*4750*/  LDS.U8 R13, [R55+0x2a7] ;  /* 0x0002a700370d7984 */ /* 0x000e620000000000 */
[----:B0-----:R-:W-:-:S03]  /*4760*/  PRMT R7, R12, 0x3340, R7 ;  /* 0x000033400c077816 */ /* 0x001fc60000000007 */
[----:B------:R-:W-:Y:S01]  /*4770*/  LDS.U8 R12, [R55+0x32b] ;  /* 0x00032b00370c7984 */ /* 0x000fe20000000000 */
[----:B-1----:R-:W-:-:S03]  /*4780*/  PRMT R10, R11, 0x3340, R10 ;  /* 0x000033400b0a7816 */ /* 0x002fc6000000000a */
[----:B------:R-:W0:Y:S01]  /*4790*/  LDS.U8 R11, [R55+0x3af] ;  /* 0x0003af00370b7984 */ /* 0x000e220000000000 */
[----:B------:R-:W-:Y:S02]  /*47a0*/  PRMT R7, R10, 0x5410, R7 ;  /* 0x000054100a077816 */ /* 0x000fe40000000007 */
[----:B------:R-:W-:-:S03]  /*47b0*/  PRMT R14, R14, 0x3340, R13 ;  /* 0x000033400e0e7816 */ /* 0x000fc6000000000d */
        /* <DEDUP_REMOVED lines=8> */
[----:B0-----:R-:W-:-:S04]  /*4840*/  PRMT R11, R12, 0x3340, R11 ;  /* 0x000033400c0b7816 */ /* 0x001fc8000000000b */
        /* <DEDUP_REMOVED lines=9> */
[----:B--2---:R-:W-:Y:S02]  /*48e0*/  IMAD R3, R16, UR5, RZ ;  /* 0x0000000510037c24 */ /* 0x004fe4000f8e02ff */
[----:B---3--:R-:W-:Y:S02]  /*48f0*/  IMAD R11, R18, UR5, RZ ;  /* 0x00000005120b7c24 */ /* 0x008fe4000f8e02ff */
[----:B------:R-:W-:Y:S02]  /*4900*/  IMAD R3, R2, UR6, R3 ;  /* 0x0000000602037c24 */ /* 0x000fe4000f8e0203 */
[----:B------:R-:W-:-:S02]  /*4910*/  IMAD R11, R0, UR6, R11 ;  /* 0x00000006000b7c24 */ /* 0x000fc4000f8e020b */
[----:B----4-:R-:W-:Y:S02]  /*4920*/  IMAD R15, R15, UR5, RZ ;  /* 0x000000050f0f7c24 */ /* 0x010fe4000f8e02ff */
[----:B-----5:R-:W-:Y:S02]  /*4930*/  IMAD R17, R17, UR5, RZ ;  /* 0x0000000511117c24 */ /* 0x020fe4000f8e02ff */
[----:B------:R-:W-:Y:S02]  /*4940*/  IMAD R20, R20, UR5, RZ ;  /* 0x0000000514147c24 */ /* 0x000fe4000f8e02ff */
[----:B------:R-:W-:Y:S02]  /*4950*/  IMAD R13, R22, UR5, RZ ;  /* 0x00000005160d7c24 */ /* 0x000fe4000f8e02ff */
[----:B------:R-:W-:Y:S02]  /*4960*/  IMAD R0, R23, UR5, RZ ;  /* 0x0000000517007c24 */ /* 0x000fe4000f8e02ff */
[----:B------:R-:W-:-:S02]  /*4970*/  IMAD R2, R19, UR5, RZ ;  /* 0x0000000513027c24 */ /* 0x000fc4000f8e02ff */
[----:B------:R-:W-:Y:S02]  /*4980*/  IMAD R15, R54, UR6, R15 ;  /* 0x00000006360f7c24 */ /* 0x000fe4000f8e020f */
[----:B------:R-:W-:Y:S02]  /*4990*/  IMAD R17, R10, UR6, R17 ;  /* 0x000000060a117c24 */ /* 0x000fe4000f8e0211 */
[----:B------:R-:W-:Y:S02]  /*49a0*/  IMAD R51, R51, UR6, R20 ;  /* 0x0000000633337c24 */ /* 0x000fe4000f8e0214 */
[----:B------:R-:W-:Y:S02]  /*49b0*/  IMAD R13, R6, UR6, R13 ;  /* 0x00000006060d7c24 */ /* 0x000fe4000f8e020d */
[----:B------:R-:W-:Y:S02]  /*49c0*/  IMAD R5, R5, UR6, R0 ;  /* 0x0000000605057c24 */ /* 0x000fe4000f8e0200 */
[----:B------:R-:W-:Y:S01]  /*49d0*/  IMAD R7, R7, UR6, R2 ;  /* 0x0000000607077c24 */ /* 0x000fe2000f8e0202 */
[----:B------:R-:W-:Y:S04]  /*49e0*/  STG.E desc[UR12][R8.64], R15 ;  /* 0x0000000f08007986 */ /* 0x000fe8000c10190c */
[----:B------:R-:W-:Y:S04]  /*49f0*/  STG.E desc[UR12][R8.64+0x4], R3 ;  /* 0x0000040308007986 */ /* 0x000fe8000c10190c */
[----:B------:R-:W-:Y:S04]  /*4a00*/  STG.E desc[UR12][R8.64+0x8], R17 ;  /* 0x0000081108007986 */ /* 0x000fe8000c10190c */
[----:B------:R-:W-:Y:S04]  /*4a10*/  STG.E desc[UR12][R8.64+0xc], R11 ;  /* 0x00000c0b08007986 */ /* 0x000fe8000c10190c */
[----:B------:R-:W-:Y:S04]  /*4a20*/  STG.E desc[UR12][R8.64+0x80], R51 ;  /* 0x0000803308007986 */ /* 0x000fe8000c10190c */
[----:B------:R-:W-:Y:S04]  /*4a30*/  STG.E desc[UR12][R8.64+0x84], R13 ;  /* 0x0000840d08007986 */ /* 0x000fe8000c10190c */
[----:B------:R-:W-:Y:S04]  /*4a40*/  STG.E desc[UR12][R8.64+0x88], R5 ;  /* 0x0000880508007986 */ /* 0x000fe8000c10190c */
[----:B------:R-:W-:Y:S01]  /*4a50*/  STG.E desc[UR12][R8.64+0x8c], R7 ;  /* 0x00008c0708007986 */ /* 0x000fe2000c10190c */
[----:B------:R-:W-:Y:S05]  /*4a60*/  EXIT ;  /* 0x000000000000794d */ /* 0x000fea0003800000 */
.L_x_2:
[----:B------:R-:W-:-:S00]  /*4a70*/  BRA `(.L_x_2) ;  /* 0xfffffffc00fc7947 */ /* 0x000fc0000383ffff */
[----:B------:R-:W-:-:S00]  /*4a80*/  NOP ;  /* 0x0000000000007918 */ /* 0x000fc00000000000 */
[----:B------:R-:W-:-:S00]  /*4a90*/  NOP ;  /* 0x0000000000007918 */ /* 0x000fc00000000000 */
[----:B------:R-:W-:-:S00]  /*4aa0*/  NOP ;  /* 0x0000000000007918 */ /* 0x000fc00000000000 */
[----:B------:R-:W-:-:S00]  /*4ab0*/  NOP ;  /* 0x0000000000007918 */ /* 0x000fc00000000000 */
[----:B------:R-:W-:-:S00]  /*4ac0*/  NOP ;  /* 0x0000000000007918 */ /* 0x000fc00000000000 */
[----:B------:R-:W-:-:S00]  /*4ad0*/  NOP ;  /* 0x0000000000007918 */ /* 0x000fc00000000000 */
[----:B------:R-:W-:-:S00]  /*4ae0*/  NOP ;  /* 0x0000000000007918 */ /* 0x000fc00000000000 */
[----:B------:R-:W-:-:S00]  /*4af0*/  NOP ;  /* 0x0000000000007918 */ /* 0x000fc00000000000 */
.L_x_3:


//--------------------- .nv.shared._Z13i8gemm8x8x128PKaS0_Piiiiii --------------------------
	.section	.nv.shared._Z13i8gemm8x8x128PKaS0_Piiiiii,"aw",@nobits
	.sectionflags	@""
.nv.shared._Z13i8gemm8x8x128PKaS0_Piiiiii:
	.zero		5184


//--------------------- .nv.shared.reserved.0     --------------------------
	.section	.nv.shared.reserved.0,"aw",@nobits
	.weak		__nv_reservedSMEM_offset_0_alias
	.size		__nv_reservedSMEM_offset_0_alias, 0, 64
	.other		__nv_reservedSMEM_offset_0_alias,@"STO_CUDA_RESERVED_SHARED STV_DEFAULT"
__nv_reservedSMEM_offset_0_alias:
	.zero		0
	.zero		64


//--------------------- .nv.constant0._Z13i8gemm8x8x128PKaS0_Piiiiii --------------------------
	.section	.nv.constant0._Z13i8gemm8x8x128PKaS0_Piiiiii,"a",@progbits
	.sectionflags	@""
	.align	4
.nv.constant0._Z13i8gemm8x8x128PKaS0_Piiiiii:
	.zero		940


//--------------------- SYMBOLS --------------------------

	.type		.nv.reservedSmem.offset0,@object
	.size		.nv.reservedSmem.offset0,0x4
	.type		.nv.reservedSmem.cap,@object
	.size		.nv.reservedSmem.cap,0x4
